// auto-generated by cutlass_sweep.conv — config: {"arch": "sm_100", "cluster_m": 1, "cluster_n": 1, "conv_kind": "fprop", "dtype": "fp16", "ndim": 2, "tile_k": 32, "tile_m": 64, "tile_n": 128}
#include "cutlass/cutlass.h"
#include "cute/tensor.hpp"
#include "cutlass/kernel_hardware_info.hpp"
#include "cutlass/conv/convolution.h"
#include "cutlass/conv/dispatch_policy.hpp"
#include "cutlass/conv/collective/collective_builder.hpp"
#include "cutlass/conv/kernel/conv_universal.hpp"
#include "cutlass/conv/device/conv_universal_adapter.hpp"
#include "cutlass/epilogue/collective/collective_builder.hpp"

using namespace cute;
using Elem = cutlass::half_t;
using Acc  = float;
using LayoutAB = cutlass::layout::TensorNHWC;
using LayoutC  = cutlass::layout::TensorNHWC;
constexpr auto ConvOp = cutlass::conv::Operator::kFprop;
using TileShape    = Shape<_64, _128, Shape<_32>>;
using ClusterShape = Shape<_1, _1, _1>;

using CollectiveEpilogue = typename cutlass::epilogue::collective::CollectiveBuilder<
    cutlass::arch::Sm100, cutlass::arch::OpClassTensorOp,
    TileShape, ClusterShape,
    cutlass::epilogue::collective::EpilogueTileAuto,
    Acc, Acc,
    Elem, LayoutC, 128 / cutlass::sizeof_bits<Elem>::value,
    Elem, LayoutC, 128 / cutlass::sizeof_bits<Elem>::value,
    cutlass::epilogue::collective::EpilogueScheduleAuto
  >::CollectiveOp;

using CollectiveMainloop = typename cutlass::conv::collective::CollectiveBuilder<
    cutlass::arch::Sm100, cutlass::arch::OpClassTensorOp, ConvOp,
    Elem, LayoutAB, 128 / cutlass::sizeof_bits<Elem>::value,
    Elem, LayoutAB, 128 / cutlass::sizeof_bits<Elem>::value,
    Acc,
    TileShape, ClusterShape,
    cutlass::conv::collective::StageCountAutoCarveout<
        static_cast<int>(sizeof(typename CollectiveEpilogue::SharedStorage))>,
    cutlass::conv::collective::KernelScheduleAuto
  >::CollectiveOp;

using ProblemShape = cutlass::conv::ConvProblemShape<
    ConvOp, CollectiveMainloop::DispatchPolicy::NumSpatialDimensions>;
using ConvKernel = cutlass::conv::kernel::ConvUniversal<
    ProblemShape, CollectiveMainloop, CollectiveEpilogue>;
using Conv = cutlass::conv::device::ConvUniversalAdapter<ConvKernel>;

auto* _anchor = &cutlass::device_kernel<ConvKernel>;


// ===== COMPILED SASS (sm_100a) =====

	.target	sm_100a

	.elftype	@"ET_EXEC"


//--------------------- .note.nv.tkinfo           --------------------------
	.section	.note.nv.tkinfo,"",@"SHT_NOTE"
	.sectionflags	@"SHF_NOTE_NV_TKINFO"
	.tkinfo
        /*0018*/ 	.word	0x00000002
        /*0030*/ 	.string	""
        /*0030*/ 	.string	"ptxas"
        /*0030*/ 	.string	"Cuda compilation tools, release 13.0, V13.0.88"
        /*0030*/ 	.string	"Build cuda_13.0.r13.0/compiler.36424714_0"
        /*0030*/ 	.string	"-arch sm_100a -m 64 "



//--------------------- .note.nv.cuinfo           --------------------------
	.section	.note.nv.cuinfo,"",@"SHT_NOTE"
	.sectionflags	@"SHF_NOTE_NV_CUINFO"
        /*0018*/ 	.short	0x0002
        /*001a*/ 	.short	0x0064
        /*001c*/ 	.short	0x0082
	.zero		2


//--------------------- .nv.info                  --------------------------
	.section	.nv.info,"",@"SHT_CUDA_INFO"
	.align	4


	//----- nvinfo : EIATTR_REGCOUNT
	.align		4
        /*0000*/ 	.byte	0x04, 0x2f
        /*0002*/ 	.short	(.L_19 - .L_18)
	.align		4
.L_18:
        /*0004*/ 	.word	index@(_ZN7cutlass13device_kernelINS_4conv6kernel13ConvUniversalINS1_16ConvProblemShapeILNS1_8OperatorE0ELi2EEENS1_10collective14CollectiveConvINS1_47MainloopSm100TmaUmmaWarpSpecializedImplicitGemmILS5_0ELi17ELi2ELi1ELi2EN4cute5tupleIJNSA_1CILi1EEESD_SD_EEEEENSB_IJNSC_ILi64EEENSC_ILi128EEENSB_IJNSC_ILi32EEEEEEEEENS_6half_tESL_NSA_8TiledMMAINSA_8MMA_AtomIJNSA_20SM100_MMA_F16BF16_SSISL_SL_fLi64ELi128ELNSA_4UMMA5MajorE0ELSQ_0ELNSP_7ScaleInE0ELSR_0EEEEEENSA_6LayoutISE_NSB_IJNSC_ILi0EEESV_SV_EEEEENSB_IJNSA_10UnderscoreESY_SY_EEEEENS7_6detail27Sm100ImplicitGemmTileTraitsINSA_20SM90_TMA_LOAD_IM2COLENSA_14ComposedLayoutINSA_7SwizzleILi2ELi4ELi3EEENSA_18smem_ptr_flag_bitsILi16EEENSU_INSB_IJNSC_ILi8EEESI_EEENSB_IJSI_SD_EEEEEEEvEENS12_INSA_13SM90_TMA_LOADES1D_vEEEENS_8epilogue10collective18CollectiveEpilogueINS1I_23Sm100TmaWarpSpecializedILi4ELi2ELi16ELb1ELb0EEEJSK_NSB_IJNSU_ISG_SD_EENSU_ISI_SD_EEEEESL_NSB_IJNSB_IJlllEEESD_SV_EEESL_S1R_NS1I_6fusion15FusionCallbacksIS1M_NS1S_17LinearCombinationISL_fSL_fLNS_15FloatRoundStyleE2EEESK_S1P_JEEENSA_5SM1004TMEM4LOAD26SM100_TMEM_LOAD_16dp256b4xES13_S1D_NSA_17SM75_U32x4_LDSM_NENSA_21SM90_TMA_STORE_IM2COLES1D_NSA_17SM90_U32x4_STSM_NENSA_39AutoVectorizingCopyWithAssumedAlignmentILi128EEEEEEvvEEEEvNT_6ParamsE)
        /*0008*/ 	.word	0x00000060


	//----- nvinfo : EIATTR_FRAME_SIZE
	.align		4
.L_19:
        /*000c*/ 	.byte	0x04, 0x11
        /*000e*/ 	.short	(.L_21 - .L_20)
	.align		4
.L_20:
        /*0010*/ 	.word	index@($__internal_2_$__cuda_sm10x_tcgen05_guardrail_trap_unallocated_columns_being_dealloced)
        /*0014*/ 	.word	0x00000008


	//----- nvinfo : EIATTR_FRAME_SIZE
	.align		4
.L_21:
        /*0018*/ 	.byte	0x04, 0x11
        /*001a*/ 	.short	(.L_23 - .L_22)
	.align		4
.L_22:
        /*001c*/ 	.word	index@($__internal_1_$__cuda_sm10x_tcgen05_guardrail_trap_phase_invalid_during_alloc)
        /*0020*/ 	.word	0x00000008


	//----- nvinfo : EIATTR_FRAME_SIZE
	.align		4
.L_23:
        /*0024*/ 	.byte	0x04, 0x11
        /*0026*/ 	.short	(.L_25 - .L_24)
	.align		4
.L_24:
        /*0028*/ 	.word	index@($__internal_0_$__cuda_sm10x_tcgen05_guardrail_trap_col_being_dealloced_not_returned_by_alloc)
        /*002c*/ 	.word	0x00000008


	//----- nvinfo : EIATTR_FRAME_SIZE
	.align		4
.L_25:
        /*0030*/ 	.byte	0x04, 0x11
        /*0032*/ 	.short	(.L_27 - .L_26)
	.align		4
.L_26:
        /*0034*/ 	.word	index@(_ZN7cutlass13device_kernelINS_4conv6kernel13ConvUniversalINS1_16ConvProblemShapeILNS1_8OperatorE0ELi2EEENS1_10collective14CollectiveConvINS1_47MainloopSm100TmaUmmaWarpSpecializedImplicitGemmILS5_0ELi17ELi2ELi1ELi2EN4cute5tupleIJNSA_1CILi1EEESD_SD_EEEEENSB_IJNSC_ILi64EEENSC_ILi128EEENSB_IJNSC_ILi32EEEEEEEEENS_6half_tESL_NSA_8TiledMMAINSA_8MMA_AtomIJNSA_20SM100_MMA_F16BF16_SSISL_SL_fLi64ELi128ELNSA_4UMMA5MajorE0ELSQ_0ELNSP_7ScaleInE0ELSR_0EEEEEENSA_6LayoutISE_NSB_IJNSC_ILi0EEESV_SV_EEEEENSB_IJNSA_10UnderscoreESY_SY_EEEEENS7_6detail27Sm100ImplicitGemmTileTraitsINSA_20SM90_TMA_LOAD_IM2COLENSA_14ComposedLayoutINSA_7SwizzleILi2ELi4ELi3EEENSA_18smem_ptr_flag_bitsILi16EEENSU_INSB_IJNSC_ILi8EEESI_EEENSB_IJSI_SD_EEEEEEEvEENS12_INSA_13SM90_TMA_LOADES1D_vEEEENS_8epilogue10collective18CollectiveEpilogueINS1I_23Sm100TmaWarpSpecializedILi4ELi2ELi16ELb1ELb0EEEJSK_NSB_IJNSU_ISG_SD_EENSU_ISI_SD_EEEEESL_NSB_IJNSB_IJlllEEESD_SV_EEESL_S1R_NS1I_6fusion15FusionCallbacksIS1M_NS1S_17LinearCombinationISL_fSL_fLNS_15FloatRoundStyleE2EEESK_S1P_JEEENSA_5SM1004TMEM4LOAD26SM100_TMEM_LOAD_16dp256b4xES13_S1D_NSA_17SM75_U32x4_LDSM_NENSA_21SM90_TMA_STORE_IM2COLES1D_NSA_17SM90_U32x4_STSM_NENSA_39AutoVectorizingCopyWithAssumedAlignmentILi128EEEEEEvvEEEEvNT_6ParamsE)
        /*0038*/ 	.word	0x00000008


	//----- nvinfo : EIATTR_MIN_STACK_SIZE
	.align		4
.L_27:
        /*003c*/ 	.byte	0x04, 0x12
        /*003e*/ 	.short	(.L_29 - .L_28)
	.align		4
.L_28:
        /*0040*/ 	.word	index@(_ZN7cutlass13device_kernelINS_4conv6kernel13ConvUniversalINS1_16ConvProblemShapeILNS1_8OperatorE0ELi2EEENS1_10collective14CollectiveConvINS1_47MainloopSm100TmaUmmaWarpSpecializedImplicitGemmILS5_0ELi17ELi2ELi1ELi2EN4cute5tupleIJNSA_1CILi1EEESD_SD_EEEEENSB_IJNSC_ILi64EEENSC_ILi128EEENSB_IJNSC_ILi32EEEEEEEEENS_6half_tESL_NSA_8TiledMMAINSA_8MMA_AtomIJNSA_20SM100_MMA_F16BF16_SSISL_SL_fLi64ELi128ELNSA_4UMMA5MajorE0ELSQ_0ELNSP_7ScaleInE0ELSR_0EEEEEENSA_6LayoutISE_NSB_IJNSC_ILi0EEESV_SV_EEEEENSB_IJNSA_10UnderscoreESY_SY_EEEEENS7_6detail27Sm100ImplicitGemmTileTraitsINSA_20SM90_TMA_LOAD_IM2COLENSA_14ComposedLayoutINSA_7SwizzleILi2ELi4ELi3EEENSA_18smem_ptr_flag_bitsILi16EEENSU_INSB_IJNSC_ILi8EEESI_EEENSB_IJSI_SD_EEEEEEEvEENS12_INSA_13SM90_TMA_LOADES1D_vEEEENS_8epilogue10collective18CollectiveEpilogueINS1I_23Sm100TmaWarpSpecializedILi4ELi2ELi16ELb1ELb0EEEJSK_NSB_IJNSU_ISG_SD_EENSU_ISI_SD_EEEEESL_NSB_IJNSB_IJlllEEESD_SV_EEESL_S1R_NS1I_6fusion15FusionCallbacksIS1M_NS1S_17LinearCombinationISL_fSL_fLNS_15FloatRoundStyleE2EEESK_S1P_JEEENSA_5SM1004TMEM4LOAD26SM100_TMEM_LOAD_16dp256b4xES13_S1D_NSA_17SM75_U32x4_LDSM_NENSA_21SM90_TMA_STORE_IM2COLES1D_NSA_17SM90_U32x4_STSM_NENSA_39AutoVectorizingCopyWithAssumedAlignmentILi128EEEEEEvvEEEEvNT_6ParamsE)
        /*0044*/ 	.word	0x00000008
.L_29:


//--------------------- .nv.compat                --------------------------
	.section	.nv.compat,"",@"SHT_CUDA_COMPAT_INFO"
	.align	4
        /*0000*/ 	.byte	0x02, 0x09, 0x01, 0x00, 0x02, 0x02, 0x02, 0x00, 0x02, 0x05, 0x05, 0x00, 0x03, 0x07, 0x01, 0x01
        /*0010*/ 	.byte	0x02, 0x03, 0x01, 0x00, 0x02, 0x06, 0x01, 0x00, 0x04, 0x0b, 0x08, 0x00, 0x09, 0x00, 0x00, 0x00
        /*0020*/ 	.byte	0x00, 0x00, 0x00, 0x00


//--------------------- .nv.info._ZN7cutlass13device_kernelINS_4conv6kernel13ConvUniversalINS1_16ConvProblemShapeILNS1_8OperatorE0ELi2EEENS1_10collective14CollectiveConvINS1_47MainloopSm100TmaUmmaWarpSpecializedImplicitGemmILS5_0ELi17ELi2ELi1ELi2EN4cute5tupleIJNSA_1CILi1EEESD_SD_EEEEENSB_IJNSC_ILi64EEENSC_ILi128EEENSB_IJNSC_ILi32EEEEEEEEENS_6half_tESL_NSA_8TiledMMAINSA_8MMA_AtomIJNSA_20SM100_MMA_F16BF16_SSISL_SL_fLi64ELi128ELNSA_4UMMA5MajorE0ELSQ_0ELNSP_7ScaleInE0ELSR_0EEEEEENSA_6LayoutISE_NSB_IJNSC_ILi0EEESV_SV_EEEEENSB_IJNSA_10UnderscoreESY_SY_EEEEENS7_6detail27Sm100ImplicitGemmTileTraitsINSA_20SM90_TMA_LOAD_IM2COLENSA_14ComposedLayoutINSA_7SwizzleILi2ELi4ELi3EEENSA_18smem_ptr_flag_bitsILi16EEENSU_INSB_IJNSC_ILi8EEESI_EEENSB_IJSI_SD_EEEEEEEvEENS12_INSA_13SM90_TMA_LOADES1D_vEEEENS_8epilogue10collective18CollectiveEpilogueINS1I_23Sm100TmaWarpSpecializedILi4ELi2ELi16ELb1ELb0EEEJSK_NSB_IJNSU_ISG_SD_EENSU_ISI_SD_EEEEESL_NSB_IJNSB_IJlllEEESD_SV_EEESL_S1R_NS1I_6fusion15FusionCallbacksIS1M_NS1S_17LinearCombinationISL_fSL_fLNS_15FloatRoundStyleE2EEESK_S1P_JEEENSA_5SM1004TMEM4LOAD26SM100_TMEM_LOAD_16dp256b4xES13_S1D_NSA_17SM75_U32x4_LDSM_NENSA_21SM90_TMA_STORE_IM2COLES1D_NSA_17SM90_U32x4_STSM_NENSA_39AutoVectorizingCopyWithAssumedAlignmentILi128EEEEEEvvEEEEvNT_6ParamsE --------------------------
	.section	.nv.info._ZN7cutlass13device_kernelINS_4conv6kernel13ConvUniversalINS1_16ConvProblemShapeILNS1_8OperatorE0ELi2EEENS1_10collective14CollectiveConvINS1_47MainloopSm100TmaUmmaWarpSpecializedImplicitGemmILS5_0ELi17ELi2ELi1ELi2EN4cute5tupleIJNSA_1CILi1EEESD_SD_EEEEENSB_IJNSC_ILi64EEENSC_ILi128EEENSB_IJNSC_ILi32EEEEEEEEENS_6half_tESL_NSA_8TiledMMAINSA_8MMA_AtomIJNSA_20SM100_MMA_F16BF16_SSISL_SL_fLi64ELi128ELNSA_4UMMA5MajorE0ELSQ_0ELNSP_7ScaleInE0ELSR_0EEEEEENSA_6LayoutISE_NSB_IJNSC_ILi0EEESV_SV_EEEEENSB_IJNSA_10UnderscoreESY_SY_EEEEENS7_6detail27Sm100ImplicitGemmTileTraitsINSA_20SM90_TMA_LOAD_IM2COLENSA_14ComposedLayoutINSA_7SwizzleILi2ELi4ELi3EEENSA_18smem_ptr_flag_bitsILi16EEENSU_INSB_IJNSC_ILi8EEESI_EEENSB_IJSI_SD_EEEEEEEvEENS12_INSA_13SM90_TMA_LOADES1D_vEEEENS_8epilogue10collective18CollectiveEpilogueINS1I_23Sm100TmaWarpSpecializedILi4ELi2ELi16ELb1ELb0EEEJSK_NSB_IJNSU_ISG_SD_EENSU_ISI_SD_EEEEESL_NSB_IJNSB_IJlllEEESD_SV_EEESL_S1R_NS1I_6fusion15FusionCallbacksIS1M_NS1S_17LinearCombinationISL_fSL_fLNS_15FloatRoundStyleE2EEESK_S1P_JEEENSA_5SM1004TMEM4LOAD26SM100_TMEM_LOAD_16dp256b4xES13_S1D_NSA_17SM75_U32x4_LDSM_NENSA_21SM90_TMA_STORE_IM2COLES1D_NSA_17SM90_U32x4_STSM_NENSA_39AutoVectorizingCopyWithAssumedAlignmentILi128EEEEEEvvEEEEvNT_6ParamsE,"",@"SHT_CUDA_INFO"
	.sectionflags	@""
	.align	4


	//----- nvinfo : EIATTR_CUDA_API_VERSION
	.align		4
        /*0000*/ 	.byte	0x04, 0x37
        /*0002*/ 	.short	(.L_31 - .L_30)
.L_30:
        /*0004*/ 	.word	0x00000082


	//----- nvinfo : EIATTR_KPARAM_INFO
	.align		4
.L_31:
        /*0008*/ 	.byte	0x04, 0x17
        /*000a*/ 	.short	(.L_33 - .L_32)
.L_32:
        /*000c*/ 	.word	0x00000000
        /*0010*/ 	.short	0x0000
        /*0012*/ 	.short	0x0000
        /*0014*/ 	.byte	0x00, 0xf0, 0x01, 0x20


	//----- nvinfo : EIATTR_AT_ENTRY_FRAGMENTS
	.align		4
.L_33:
        /*0018*/ 	.byte	0x04, 0x4f
        /*001a*/ 	.short	(.L_35 - .L_34)


	//   ....[0]....
.L_34:
        /*001c*/ 	.word	0x00000006


	//----- nvinfo : EIATTR_RESERVED_SMEM_USED
	.align		4
.L_35:
        /*0020*/ 	.byte	0x01, 0x41
	.zero		2


	//----- nvinfo : EIATTR_SPARSE_MMA_MASK
	.align		4
        /*0024*/ 	.byte	0x03, 0x50
        /*0026*/ 	.short	0x0000


	//----- nvinfo : EIATTR_TCGEN05_1CTA_USED
	.align		4
        /*0028*/ 	.byte	0x01, 0x51
	.zero		2


	//----- nvinfo : EIATTR_MAXREG_COUNT
	.align		4
        /*002c*/ 	.byte	0x03, 0x1b
        /*002e*/ 	.short	0x00ff


	//----- nvinfo : EIATTR_NUM_BARRIERS
	.align		4
        /*0030*/ 	.byte	0x02, 0x4c
        /*0032*/ 	.byte	0x07
	.zero		1


	//----- nvinfo : EIATTR_EXTERNS
	.align		4
        /*0034*/ 	.byte	0x04, 0x0f
        /*0036*/ 	.short	(.L_37 - .L_36)


	//   ....[0]....
	.align		4
.L_36:
        /*0038*/ 	.word	index@(__assertfail)


	//----- nvinfo : EIATTR_MERCURY_ISA_VERSION
	.align		4
.L_37:
        /*003c*/ 	.byte	0x03, 0x5f
        /*003e*/ 	.short	0x0101


	//----- nvinfo : EIATTR_INT_WARP_WIDE_INSTR_OFFSETS
	.align		4
        /*0040*/ 	.byte	0x04, 0x31
        /*0042*/ 	.short	(.L_39 - .L_38)


	//   ....[0]....
.L_38:
        /*0044*/ 	.word	0x000041a0


	//   ....[1]....
        /*0048*/ 	.word	0x000041c0


	//   ....[2]....
        /*004c*/ 	.word	0x000041f0


	//   ....[3]....
        /*0050*/ 	.word	0x00004cb0


	//   ....[4]....
        /*0054*/ 	.word	0x00004cd0


	//   ....[5]....
        /*0058*/ 	.word	0x00004df0


	//   ....[6]....
        /*005c*/ 	.word	0x00004e10


	//   ....[7]....
        /*0060*/ 	.word	0x00004f80


	//   ....[8]....
        /*0064*/ 	.word	0x00004fa0


	//   ....[9]....
        /*0068*/ 	.word	0x000051f0


	//   ....[10]....
        /*006c*/ 	.word	0x00005200


	//----- nvinfo : EIATTR_COOP_GROUP_MASK_REGIDS
	.align		4
.L_39:
        /*0070*/ 	.byte	0x04, 0x29
        /*0072*/ 	.short	(.L_41 - .L_40)


	//   ....[0]....
.L_40:
        /*0074*/ 	.word	0xffffffff


	//   ....[1]....
        /*0078*/ 	.word	0xffffffff


	//   ....[2]....
        /*007c*/ 	.word	0xffffffff


	//   ....[3]....
        /*0080*/ 	.word	0xffffffff


	//   ....[4]....
        /*0084*/ 	.word	0xffffffff


	//   ....[5]....
        /*0088*/ 	.word	0xffffffff


	//   ....[6]....
        /*008c*/ 	.word	0xffffffff


	//   ....[7]....
        /*0090*/ 	.word	0xffffffff


	//   ....[8]....
        /*0094*/ 	.word	0xffffffff


	//   ....[9]....
        /*0098*/ 	.word	0xffffffff


	//   ....[10]....
        /*009c*/ 	.word	0xffffffff


	//   ....[11]....
        /*00a0*/ 	.word	0xffffffff


	//----- nvinfo : EIATTR_COOP_GROUP_INSTR_OFFSETS
	.align		4
.L_41:
        /*00a4*/ 	.byte	0x04, 0x28
        /*00a6*/ 	.short	(.L_43 - .L_42)


	//   ....[0]....
.L_42:
        /*00a8*/ 	.word	0x000000a0


	//   ....[1]....
        /*00ac*/ 	.word	0x000004e0


	//   ....[2]....
        /*00b0*/ 	.word	0x00000820


	//   ....[3]....
        /*00b4*/ 	.word	0x000009c0


	//   ....[4]....
        /*00b8*/ 	.word	0x00000ac0


	//   ....[5]....
        /*00bc*/ 	.word	0x00000c10


	//   ....[6]....
        /*00c0*/ 	.word	0x000022b0


	//   ....[7]....
        /*00c4*/ 	.word	0x00003600


	//   ....[8]....
        /*00c8*/ 	.word	0x00003810


	//   ....[9]....
        /*00cc*/ 	.word	0x00003840


	//   ....[10]....
        /*00d0*/ 	.word	0x00004080


	//   ....[11]....
        /*00d4*/ 	.word	0x000042c0


	//----- nvinfo : EIATTR_VRC_CTA_INIT_COUNT
	.align		4
.L_43:
        /*00d8*/ 	.byte	0x02, 0x4a
        /*00da*/ 	.byte	0x80
	.zero		1


	//----- nvinfo : EIATTR_SYSCALL_OFFSETS
	.align		4
        /*00dc*/ 	.byte	0x04, 0x46
        /*00de*/ 	.short	(.L_45 - .L_44)


	//   ....[0]....
.L_44:
        /*00e0*/ 	.word	0x00005e00


	//   ....[1]....
        /*00e4*/ 	.word	0x00005ef0


	//   ....[2]....
        /*00e8*/ 	.word	0x000066c0


	//   ....[3]....
        /*00ec*/ 	.word	0x00006f90


	//   ....[4]....
        /*00f0*/ 	.word	0x00007820


	//   ....[5]....
        /*00f4*/ 	.word	0x000080a0


	//----- nvinfo : EIATTR_MBARRIER_INSTR_OFFSETS
	.align		4
.L_45:
        /*00f8*/ 	.byte	0x04, 0x39
        /*00fa*/ 	.short	(.L_47 - .L_46)


	//   ....[0]....
.L_46:
        /*00fc*/ 	.word	0x000005e0
        /*0100*/ 	.word	0x000000ff
        /*0104*/ 	.word	0x00000000
        /*0108*/ 	.short	0x0100
        /*010a*/ 	.byte	0x05
	.zero		1


	//   ....[1]....
        /*010c*/ 	.word	0x000005f0
        /*0110*/ 	.word	0x000000ff
        /*0114*/ 	.word	0x00000088
        /*0118*/ 	.short	0x0100
        /*011a*/ 	.byte	0x05
	.zero		1


	//   ....[2]....
        /*011c*/ 	.word	0x00000600
        /*0120*/ 	.word	0x000000ff
        /*0124*/ 	.word	0x00000008
        /*0128*/ 	.short	0x0100
        /*012a*/ 	.byte	0x05
	.zero		1


	//   ....[3]....
        /*012c*/ 	.word	0x00000610
        /*0130*/ 	.word	0x000000ff
        /*0134*/ 	.word	0x00000090
        /*0138*/ 	.short	0x0100
        /*013a*/ 	.byte	0x05
	.zero		1


	//   ....[4]....
        /*013c*/ 	.word	0x00000620
        /*0140*/ 	.word	0x000000ff
        /*0144*/ 	.word	0x00000010
        /*0148*/ 	.short	0x0100
        /*014a*/ 	.byte	0x05
	.zero		1


	//   ....[5]....
        /*014c*/ 	.word	0x00000630
        /*0150*/ 	.word	0x000000ff
        /*0154*/ 	.word	0x00000098
        /*0158*/ 	.short	0x0100
        /*015a*/ 	.byte	0x05
	.zero		1


	//   ....[6]....
        /*015c*/ 	.word	0x00000640
        /*0160*/ 	.word	0x000000ff
        /*0164*/ 	.word	0x00000018
        /*0168*/ 	.short	0x0100
        /*016a*/ 	.byte	0x05
	.zero		1


	//   ....[7]....
        /*016c*/ 	.word	0x00000650
        /*0170*/ 	.word	0x000000ff
        /*0174*/ 	.word	0x000000a0
        /*0178*/ 	.short	0x0100
        /*017a*/ 	.byte	0x05
	.zero		1


	//   ....[8]....
        /*017c*/ 	.word	0x00000660
        /*0180*/ 	.word	0x000000ff
        /*0184*/ 	.word	0x00000020
        /*0188*/ 	.short	0x0100
        /*018a*/ 	.byte	0x05
	.zero		1


	//   ....[9]....
        /*018c*/ 	.word	0x00000670
        /*0190*/ 	.word	0x000000ff
        /*0194*/ 	.word	0x000000a8
        /*0198*/ 	.short	0x0100
        /*019a*/ 	.byte	0x05
	.zero		1


	//   ....[10]....
        /*019c*/ 	.word	0x00000680
        /*01a0*/ 	.word	0x000000ff
        /*01a4*/ 	.word	0x00000028
        /*01a8*/ 	.short	0x0100
        /*01aa*/ 	.byte	0x05
	.zero		1


	//   ....[11]....
        /*01ac*/ 	.word	0x00000690
        /*01b0*/ 	.word	0x000000ff
        /*01b4*/ 	.word	0x000000b0
        /*01b8*/ 	.short	0x0100
        /*01ba*/ 	.byte	0x05
	.zero		1


	//   ....[12]....
        /*01bc*/ 	.word	0x000006a0
        /*01c0*/ 	.word	0x000000ff
        /*01c4*/ 	.word	0x00000030
        /*01c8*/ 	.short	0x0100
        /*01ca*/ 	.byte	0x05
	.zero		1


	//   ....[13]....
        /*01cc*/ 	.word	0x000006b0
        /*01d0*/ 	.word	0x000000ff
        /*01d4*/ 	.word	0x000000b8
        /*01d8*/ 	.short	0x0100
        /*01da*/ 	.byte	0x05
	.zero		1


	//   ....[14]....
        /*01dc*/ 	.word	0x000006c0
        /*01e0*/ 	.word	0x000000ff
        /*01e4*/ 	.word	0x00000038
        /*01e8*/ 	.short	0x0100
        /*01ea*/ 	.byte	0x05
	.zero		1


	//   ....[15]....
        /*01ec*/ 	.word	0x000006d0
        /*01f0*/ 	.word	0x000000ff
        /*01f4*/ 	.word	0x000000c0
        /*01f8*/ 	.short	0x0100
        /*01fa*/ 	.byte	0x05
	.zero		1


	//   ....[16]....
        /*01fc*/ 	.word	0x000006e0
        /*0200*/ 	.word	0x000000ff
        /*0204*/ 	.word	0x00000040
        /*0208*/ 	.short	0x0100
        /*020a*/ 	.byte	0x05
	.zero		1


	//   ....[17]....
        /*020c*/ 	.word	0x000006f0
        /*0210*/ 	.word	0x000000ff
        /*0214*/ 	.word	0x000000c8
        /*0218*/ 	.short	0x0100
        /*021a*/ 	.byte	0x05
	.zero		1


	//   ....[18]....
        /*021c*/ 	.word	0x00000700
        /*0220*/ 	.word	0x000000ff
        /*0224*/ 	.word	0x00000048
        /*0228*/ 	.short	0x0100
        /*022a*/ 	.byte	0x05
	.zero		1


	//   ....[19]....
        /*022c*/ 	.word	0x00000710
        /*0230*/ 	.word	0x000000ff
        /*0234*/ 	.word	0x000000d0
        /*0238*/ 	.short	0x0100
        /*023a*/ 	.byte	0x05
	.zero		1


	//   ....[20]....
        /*023c*/ 	.word	0x00000720
        /*0240*/ 	.word	0x000000ff
        /*0244*/ 	.word	0x00000050
        /*0248*/ 	.short	0x0100
        /*024a*/ 	.byte	0x05
	.zero		1


	//   ....[21]....
        /*024c*/ 	.word	0x00000730
        /*0250*/ 	.word	0x000000ff
        /*0254*/ 	.word	0x000000d8
        /*0258*/ 	.short	0x0100
        /*025a*/ 	.byte	0x05
	.zero		1


	//   ....[22]....
        /*025c*/ 	.word	0x00000740
        /*0260*/ 	.word	0x000000ff
        /*0264*/ 	.word	0x00000058
        /*0268*/ 	.short	0x0100
        /*026a*/ 	.byte	0x05
	.zero		1


	//   ....[23]....
        /*026c*/ 	.word	0x00000750
        /*0270*/ 	.word	0x000000ff
        /*0274*/ 	.word	0x000000e0
        /*0278*/ 	.short	0x0100
        /*027a*/ 	.byte	0x05
	.zero		1


	//   ....[24]....
        /*027c*/ 	.word	0x00000760
        /*0280*/ 	.word	0x000000ff
        /*0284*/ 	.word	0x00000060
        /*0288*/ 	.short	0x0100
        /*028a*/ 	.byte	0x05
	.zero		1


	//   ....[25]....
        /*028c*/ 	.word	0x00000770
        /*0290*/ 	.word	0x000000ff
        /*0294*/ 	.word	0x000000e8
        /*0298*/ 	.short	0x0100
        /*029a*/ 	.byte	0x05
	.zero		1


	//   ....[26]....
        /*029c*/ 	.word	0x00000780
        /*02a0*/ 	.word	0x000000ff
        /*02a4*/ 	.word	0x00000068
        /*02a8*/ 	.short	0x0100
        /*02aa*/ 	.byte	0x05
	.zero		1


	//   ....[27]....
        /*02ac*/ 	.word	0x00000790
        /*02b0*/ 	.word	0x000000ff
        /*02b4*/ 	.word	0x000000f0
        /*02b8*/ 	.short	0x0100
        /*02ba*/ 	.byte	0x05
	.zero		1


	//   ....[28]....
        /*02bc*/ 	.word	0x000007a0
        /*02c0*/ 	.word	0x000000ff
        /*02c4*/ 	.word	0x00000070
        /*02c8*/ 	.short	0x0100
        /*02ca*/ 	.byte	0x05
	.zero		1


	//   ....[29]....
        /*02cc*/ 	.word	0x000007b0
        /*02d0*/ 	.word	0x000000ff
        /*02d4*/ 	.word	0x000000f8
        /*02d8*/ 	.short	0x0100
        /*02da*/ 	.byte	0x05
	.zero		1


	//   ....[30]....
        /*02dc*/ 	.word	0x000007c0
        /*02e0*/ 	.word	0x000000ff
        /*02e4*/ 	.word	0x00000078
        /*02e8*/ 	.short	0x0100
        /*02ea*/ 	.byte	0x05
	.zero		1


	//   ....[31]....
        /*02ec*/ 	.word	0x000007d0
        /*02f0*/ 	.word	0x000000ff
        /*02f4*/ 	.word	0x00000100
        /*02f8*/ 	.short	0x0100
        /*02fa*/ 	.byte	0x05
	.zero		1


	//   ....[32]....
        /*02fc*/ 	.word	0x000007e0
        /*0300*/ 	.word	0x000000ff
        /*0304*/ 	.word	0x00000080
        /*0308*/ 	.short	0x0100
        /*030a*/ 	.byte	0x05
	.zero		1


	//   ....[33]....
        /*030c*/ 	.word	0x000007f0
        /*0310*/ 	.word	0x000000ff
        /*0314*/ 	.word	0x00000108
        /*0318*/ 	.short	0x0100
        /*031a*/ 	.byte	0x05
	.zero		1


	//   ....[34]....
        /*031c*/ 	.word	0x00000930
        /*0320*/ 	.word	0x000000ff
        /*0324*/ 	.word	0x00000110
        /*0328*/ 	.short	0x0100
        /*032a*/ 	.byte	0x07
	.zero		1


	//   ....[35]....
        /*032c*/ 	.word	0x00000940
        /*0330*/ 	.word	0x000000ff
        /*0334*/ 	.word	0x00000130
        /*0338*/ 	.short	0x0100
        /*033a*/ 	.byte	0x07
	.zero		1


	//   ....[36]....
        /*033c*/ 	.word	0x00000950
        /*0340*/ 	.word	0x000000ff
        /*0344*/ 	.word	0x00000118
        /*0348*/ 	.short	0x0100
        /*034a*/ 	.byte	0x07
	.zero		1


	//   ....[37]....
        /*034c*/ 	.word	0x00000960
        /*0350*/ 	.word	0x000000ff
        /*0354*/ 	.word	0x00000138
        /*0358*/ 	.short	0x0100
        /*035a*/ 	.byte	0x07
	.zero		1


	//   ....[38]....
        /*035c*/ 	.word	0x00000970
        /*0360*/ 	.word	0x000000ff
        /*0364*/ 	.word	0x00000120
        /*0368*/ 	.short	0x0100
        /*036a*/ 	.byte	0x07
	.zero		1


	//   ....[39]....
        /*036c*/ 	.word	0x00000980
        /*0370*/ 	.word	0x000000ff
        /*0374*/ 	.word	0x00000140
        /*0378*/ 	.short	0x0100
        /*037a*/ 	.byte	0x07
	.zero		1


	//   ....[40]....
        /*037c*/ 	.word	0x00000990
        /*0380*/ 	.word	0x000000ff
        /*0384*/ 	.word	0x00000128
        /*0388*/ 	.short	0x0100
        /*038a*/ 	.byte	0x07
	.zero		1


	//   ....[41]....
        /*038c*/ 	.word	0x000009a0
        /*0390*/ 	.word	0x000000ff
        /*0394*/ 	.word	0x00000148
        /*0398*/ 	.short	0x0100
        /*039a*/ 	.byte	0x07
	.zero		1


	//   ....[42]....
        /*039c*/ 	.word	0x00000a90
        /*03a0*/ 	.word	0x000000ff
        /*03a4*/ 	.word	0x00000150
        /*03a8*/ 	.short	0x0100
        /*03aa*/ 	.byte	0x05
	.zero		1


	//   ....[43]....
        /*03ac*/ 	.word	0x00000aa0
        /*03b0*/ 	.word	0x000000ff
        /*03b4*/ 	.word	0x00000158
        /*03b8*/ 	.short	0x0100
        /*03ba*/ 	.byte	0x05
	.zero		1


	//   ....[44]....
        /*03bc*/ 	.word	0x00000be0
        /*03c0*/ 	.word	0x000000ff
        /*03c4*/ 	.word	0x00000160
        /*03c8*/ 	.short	0x0100
        /*03ca*/ 	.byte	0x05
	.zero		1


	//   ....[45]....
        /*03cc*/ 	.word	0x00000bf0
        /*03d0*/ 	.word	0x000000ff
        /*03d4*/ 	.word	0x00000168
        /*03d8*/ 	.short	0x0100
        /*03da*/ 	.byte	0x05
	.zero		1


	//   ....[46]....
        /*03dc*/ 	.word	0x00000d20
        /*03e0*/ 	.word	0x000000ff
        /*03e4*/ 	.word	0x00000170
        /*03e8*/ 	.short	0x0100
        /*03ea*/ 	.byte	0x07
	.zero		1


	//   ....[47]....
        /*03ec*/ 	.word	0x00000d30
        /*03f0*/ 	.word	0x000000ff
        /*03f4*/ 	.word	0x00000180
        /*03f8*/ 	.short	0x0100
        /*03fa*/ 	.byte	0x07
	.zero		1


	//   ....[48]....
        /*03fc*/ 	.word	0x00000d40
        /*0400*/ 	.word	0x000000ff
        /*0404*/ 	.word	0x00000178
        /*0408*/ 	.short	0x0100
        /*040a*/ 	.byte	0x07
	.zero		1


	//   ....[49]....
        /*040c*/ 	.word	0x00000d50
        /*0410*/ 	.word	0x000000ff
        /*0414*/ 	.word	0x00000188
        /*0418*/ 	.short	0x0100
        /*041a*/ 	.byte	0x07
	.zero		1


	//   ....[50]....
        /*041c*/ 	.word	0x00001690
        /*0420*/ 	.word	0x000000ff
        /*0424*/ 	.word	0x00000088
        /*0428*/ 	.short	0x010a
        /*042a*/ 	.byte	0x04
	.zero		1


	//   ....[51]....
        /*042c*/ 	.word	0x00001950
        /*0430*/ 	.word	0x000000ff
        /*0434*/ 	.word	0x00000088
        /*0438*/ 	.short	0x010a
        /*043a*/ 	.byte	0x09
	.zero		1


	//   ....[52]....
        /*043c*/ 	.word	0x00001ac0
        /*0440*/ 	.word	0x000000ff
        /*0444*/ 	.word	0x00000088
        /*0448*/ 	.short	0x010a
        /*044a*/ 	.byte	0x08
	.zero		1


	//   ....[53]....
        /*044c*/ 	.word	0x00001c80
        /*0450*/ 	.word	0x000000ff
        /*0454*/ 	.word	0x00000158
        /*0458*/ 	.short	0x0101
        /*045a*/ 	.byte	0x16
	.zero		1


	//   ....[54]....
        /*045c*/ 	.word	0x00001cb0
        /*0460*/ 	.word	0x000000ff
        /*0464*/ 	.word	0x00000088
        /*0468*/ 	.short	0x010a
        /*046a*/ 	.byte	0x04
	.zero		1


	//   ....[55]....
        /*046c*/ 	.word	0x00001f50
        /*0470*/ 	.word	0x000000ff
        /*0474*/ 	.word	0x00000088
        /*0478*/ 	.short	0x010a
        /*047a*/ 	.byte	0x09
	.zero		1


	//   ....[56]....
        /*047c*/ 	.word	0x000020c0
        /*0480*/ 	.word	0x000000ff
        /*0484*/ 	.word	0x00000088
        /*0488*/ 	.short	0x010a
        /*048a*/ 	.byte	0x08
	.zero		1


	//   ....[57]....
        /*048c*/ 	.word	0x000022c0
        /*0490*/ 	.word	0x000000ff
        /*0494*/ 	.word	0x00000160
        /*0498*/ 	.short	0x010a
        /*049a*/ 	.byte	0x16
	.zero		1


	//   ....[58]....
        /*049c*/ 	.word	0x00002380
        /*04a0*/ 	.word	0x000000ff
        /*04a4*/ 	.word	0x00000000
        /*04a8*/ 	.short	0x0101
        /*04aa*/ 	.byte	0x04
	.zero		1


	//   ....[59]....
        /*04ac*/ 	.word	0x00002880
        /*04b0*/ 	.word	0x000000ff
        /*04b4*/ 	.word	0x00000000
        /*04b8*/ 	.short	0x010a
        /*04ba*/ 	.byte	0x04
	.zero		1


	//   ....[60]....
        /*04bc*/ 	.word	0x00002920
        /*04c0*/ 	.word	0x000000ff
        /*04c4*/ 	.word	0x00000000
        /*04c8*/ 	.short	0x010a
        /*04ca*/ 	.byte	0x04
	.zero		1


	//   ....[61]....
        /*04cc*/ 	.word	0x000029c0
        /*04d0*/ 	.word	0x000000ff
        /*04d4*/ 	.word	0x00000000
        /*04d8*/ 	.short	0x010a
        /*04da*/ 	.byte	0x04
	.zero		1


	//   ....[62]....
        /*04dc*/ 	.word	0x00002a60
        /*04e0*/ 	.word	0x000000ff
        /*04e4*/ 	.word	0x00000000
        /*04e8*/ 	.short	0x010a
        /*04ea*/ 	.byte	0x04
	.zero		1


	//   ....[63]....
        /*04ec*/ 	.word	0x00002b00
        /*04f0*/ 	.word	0x000000ff
        /*04f4*/ 	.word	0x00000000
        /*04f8*/ 	.short	0x010a
        /*04fa*/ 	.byte	0x04
	.zero		1


	//   ....[64]....
        /*04fc*/ 	.word	0x00002ba0
        /*0500*/ 	.word	0x000000ff
        /*0504*/ 	.word	0x00000000
        /*0508*/ 	.short	0x010a
        /*050a*/ 	.byte	0x04
	.zero		1


	//   ....[65]....
        /*050c*/ 	.word	0x00002c40
        /*0510*/ 	.word	0x000000ff
        /*0514*/ 	.word	0x00000000
        /*0518*/ 	.short	0x010a
        /*051a*/ 	.byte	0x04
	.zero		1


	//   ....[66]....
        /*051c*/ 	.word	0x00002ce0
        /*0520*/ 	.word	0x000000ff
        /*0524*/ 	.word	0x00000000
        /*0528*/ 	.short	0x010a
        /*052a*/ 	.byte	0x04
	.zero		1


	//   ....[67]....
        /*052c*/ 	.word	0x00002d80
        /*0530*/ 	.word	0x000000ff
        /*0534*/ 	.word	0x00000000
        /*0538*/ 	.short	0x010a
        /*053a*/ 	.byte	0x04
	.zero		1


	//   ....[68]....
        /*053c*/ 	.word	0x00002e20
        /*0540*/ 	.word	0x000000ff
        /*0544*/ 	.word	0x00000000
        /*0548*/ 	.short	0x010a
        /*054a*/ 	.byte	0x04
	.zero		1


	//   ....[69]....
        /*054c*/ 	.word	0x00002ec0
        /*0550*/ 	.word	0x000000ff
        /*0554*/ 	.word	0x00000000
        /*0558*/ 	.short	0x010a
        /*055a*/ 	.byte	0x04
	.zero		1


	//   ....[70]....
        /*055c*/ 	.word	0x00002f60
        /*0560*/ 	.word	0x000000ff
        /*0564*/ 	.word	0x00000000
        /*0568*/ 	.short	0x010a
        /*056a*/ 	.byte	0x04
	.zero		1


	//   ....[71]....
        /*056c*/ 	.word	0x00003000
        /*0570*/ 	.word	0x000000ff
        /*0574*/ 	.word	0x00000000
        /*0578*/ 	.short	0x010a
        /*057a*/ 	.byte	0x04
	.zero		1


	//   ....[72]....
        /*057c*/ 	.word	0x000030a0
        /*0580*/ 	.word	0x000000ff
        /*0584*/ 	.word	0x00000000
        /*0588*/ 	.short	0x010a
        /*058a*/ 	.byte	0x04
	.zero		1


	//   ....[73]....
        /*058c*/ 	.word	0x00003140
        /*0590*/ 	.word	0x000000ff
        /*0594*/ 	.word	0x00000000
        /*0598*/ 	.short	0x010a
        /*059a*/ 	.byte	0x04
	.zero		1


	//   ....[74]....
        /*059c*/ 	.word	0x000031e0
        /*05a0*/ 	.word	0x000000ff
        /*05a4*/ 	.word	0x00000000
        /*05a8*/ 	.short	0x010a
        /*05aa*/ 	.byte	0x04
	.zero		1


	//   ....[75]....
        /*05ac*/ 	.word	0x00003290
        /*05b0*/ 	.word	0x00000000
        /*05b4*/ 	.word	0x00000000
        /*05b8*/ 	.short	0x010a
        /*05ba*/ 	.byte	0xff
	.zero		1


	//   ....[76]....
        /*05bc*/ 	.word	0x000033c0
        /*05c0*/ 	.word	0x000000ff
        /*05c4*/ 	.word	0x00000168
        /*05c8*/ 	.short	0x010a
        /*05ca*/ 	.byte	0x2d
	.zero		1


	//   ....[77]....
        /*05cc*/ 	.word	0x00003460
        /*05d0*/ 	.word	0x000000ff
        /*05d4*/ 	.word	0x00000160
        /*05d8*/ 	.short	0x010a
        /*05da*/ 	.byte	0x2d
	.zero		1


	//   ....[78]....
        /*05dc*/ 	.word	0x00003500
        /*05e0*/ 	.word	0x000000ff
        /*05e4*/ 	.word	0x00000000
        /*05e8*/ 	.short	0x0101
        /*05ea*/ 	.byte	0x06
	.zero		1


	//   ....[79]....
        /*05ec*/ 	.word	0x00003540
        /*05f0*/ 	.word	0x000000ff
        /*05f4*/ 	.word	0x00000168
        /*05f8*/ 	.short	0x0106
        /*05fa*/ 	.byte	0x2d
	.zero		1


	//   ....[80]....
        /*05fc*/ 	.word	0x00003580
        /*0600*/ 	.word	0x00000000
        /*0604*/ 	.word	0x00000168
        /*0608*/ 	.short	0x010a
        /*060a*/ 	.byte	0xff
	.zero		1


	//   ....[81]....
        /*060c*/ 	.word	0x00003a90
        /*0610*/ 	.word	0x000000ff
        /*0614*/ 	.word	0x00000160
        /*0618*/ 	.short	0x010a
        /*061a*/ 	.byte	0x06
	.zero		1


	//   ....[82]....
        /*061c*/ 	.word	0x00003b40
        /*0620*/ 	.word	0x000000ff
        /*0624*/ 	.word	0x00000000
        /*0628*/ 	.short	0x0101
        /*062a*/ 	.byte	0x05
	.zero		1


	//   ....[83]....
        /*062c*/ 	.word	0x00003b50
        /*0630*/ 	.word	0x000000ff
        /*0634*/ 	.word	0x00000180
        /*0638*/ 	.short	0x010a
        /*063a*/ 	.byte	0x08
	.zero		1


	//   ....[84]....
        /*063c*/ 	.word	0x00003be0
        /*0640*/ 	.word	0x000000ff
        /*0644*/ 	.word	0x00000000
        /*0648*/ 	.short	0x010a
        /*064a*/ 	.byte	0x04
	.zero		1


	//   ....[85]....
        /*064c*/ 	.word	0x00003c50
        /*0650*/ 	.word	0x000000ff
        /*0654*/ 	.word	0x00000000
        /*0658*/ 	.short	0x010a
        /*065a*/ 	.byte	0x07
	.zero		1


	//   ....[86]....
        /*065c*/ 	.word	0x00003d80
        /*0660*/ 	.word	0x000000ff
        /*0664*/ 	.word	0x00000000
        /*0668*/ 	.short	0x010a
        /*066a*/ 	.byte	0x04
	.zero		1


	//   ....[87]....
        /*066c*/ 	.word	0x00003fd0
        /*0670*/ 	.word	0x000000ff
        /*0674*/ 	.word	0x00000000
        /*0678*/ 	.short	0x010a
        /*067a*/ 	.byte	0x05
	.zero		1


	//   ....[88]....
        /*067c*/ 	.word	0x00004060
        /*0680*/ 	.word	0x000000ff
        /*0684*/ 	.word	0x00000000
        /*0688*/ 	.short	0x010a
        /*068a*/ 	.byte	0x07
	.zero		1


	//   ....[89]....
        /*068c*/ 	.word	0x00004580
        /*0690*/ 	.word	0x000000ff
        /*0694*/ 	.word	0x00000160
        /*0698*/ 	.short	0x010a
        /*069a*/ 	.byte	0x16
	.zero		1


	//   ....[90]....
        /*069c*/ 	.word	0x00004620
        /*06a0*/ 	.word	0x000000ff
        /*06a4*/ 	.word	0x00000000
        /*06a8*/ 	.short	0x0101
        /*06aa*/ 	.byte	0x0f
	.zero		1


	//   ....[91]....
        /*06ac*/ 	.word	0x00004940
        /*06b0*/ 	.word	0x000000ff
        /*06b4*/ 	.word	0x00000158
        /*06b8*/ 	.short	0x010a
        /*06ba*/ 	.byte	0x16
	.zero		1


	//   ....[92]....
        /*06bc*/ 	.word	0x00004b20
        /*06c0*/ 	.word	0x000000ff
        /*06c4*/ 	.word	0x00000130
        /*06c8*/ 	.short	0x010a
        /*06ca*/ 	.byte	0x16
	.zero		1


	//   ....[93]....
        /*06cc*/ 	.word	0x00004d90
        /*06d0*/ 	.word	0x000000ff
        /*06d4*/ 	.word	0x00000110
        /*06d8*/ 	.short	0x010b
        /*06da*/ 	.byte	0x16
	.zero		1


	//   ....[94]....
        /*06dc*/ 	.word	0x00004da0
        /*06e0*/ 	.word	0x000000ff
        /*06e4*/ 	.word	0x00000000
        /*06e8*/ 	.short	0x0101
        /*06ea*/ 	.byte	0x1f
	.zero		1


	//   ....[95]....
        /*06ec*/ 	.word	0x00004dc0
        /*06f0*/ 	.word	0x000000ff
        /*06f4*/ 	.word	0x00000138
        /*06f8*/ 	.short	0x010a
        /*06fa*/ 	.byte	0x16
	.zero		1


	//   ....[96]....
        /*06fc*/ 	.word	0x00004f20
        /*0700*/ 	.word	0x000000ff
        /*0704*/ 	.word	0x00000118
        /*0708*/ 	.short	0x010b
        /*070a*/ 	.byte	0x16
	.zero		1


	//   ....[97]....
        /*070c*/ 	.word	0x00004f30
        /*0710*/ 	.word	0x000000ff
        /*0714*/ 	.word	0x00000000
        /*0718*/ 	.short	0x0101
        /*071a*/ 	.byte	0x1e
	.zero		1


	//   ....[98]....
        /*071c*/ 	.word	0x00004f40
        /*0720*/ 	.word	0x000000ff
        /*0724*/ 	.word	0x00000140
        /*0728*/ 	.short	0x010a
        /*072a*/ 	.byte	0x16
	.zero		1


	//   ....[99]....
        /*072c*/ 	.word	0x000050e0
        /*0730*/ 	.word	0x000000ff
        /*0734*/ 	.word	0x00000120
        /*0738*/ 	.short	0x010b
        /*073a*/ 	.byte	0x16
	.zero		1


	//   ....[100]....
        /*073c*/ 	.word	0x00005160
        /*0740*/ 	.word	0x000000ff
        /*0744*/ 	.word	0x00000000
        /*0748*/ 	.short	0x0101
        /*074a*/ 	.byte	0x2d
	.zero		1


	//   ....[101]....
        /*074c*/ 	.word	0x00005190
        /*0750*/ 	.word	0x000000ff
        /*0754*/ 	.word	0x00000148
        /*0758*/ 	.short	0x010a
        /*075a*/ 	.byte	0x16
	.zero		1


	//   ....[102]....
        /*075c*/ 	.word	0x00005360
        /*0760*/ 	.word	0x000000ff
        /*0764*/ 	.word	0x00000128
        /*0768*/ 	.short	0x010b
        /*076a*/ 	.byte	0x16
	.zero		1


	//   ....[103]....
        /*076c*/ 	.word	0x00005380
        /*0770*/ 	.word	0x000000ff
        /*0774*/ 	.word	0x00000000
        /*0778*/ 	.short	0x0101
        /*077a*/ 	.byte	0x17
	.zero		1


	//   ....[104]....
        /*077c*/ 	.word	0x000053b0
        /*0780*/ 	.word	0x000000ff
        /*0784*/ 	.word	0x00000130
        /*0788*/ 	.short	0x010a
        /*078a*/ 	.byte	0x16
	.zero		1


	//   ....[105]....
        /*078c*/ 	.word	0x000053d0
        /*0790*/ 	.word	0x000000ff
        /*0794*/ 	.word	0x00000138
        /*0798*/ 	.short	0x010a
        /*079a*/ 	.byte	0x16
	.zero		1


	//   ....[106]....
        /*079c*/ 	.word	0x000053f0
        /*07a0*/ 	.word	0x000000ff
        /*07a4*/ 	.word	0x00000140
        /*07a8*/ 	.short	0x010a
        /*07aa*/ 	.byte	0x16
	.zero		1


	//   ....[107]....
        /*07ac*/ 	.word	0x00005430
        /*07b0*/ 	.word	0x00000000
        /*07b4*/ 	.word	0x00000148
        /*07b8*/ 	.short	0x010a
        /*07ba*/ 	.byte	0xff
	.zero		1


	//   ....[108]....
        /*07bc*/ 	.word	0x000057c0
        /*07c0*/ 	.word	0x000000ff
        /*07c4*/ 	.word	0x00000160
        /*07c8*/ 	.short	0x010a
        /*07ca*/ 	.byte	0x32
	.zero		1


	//   ....[109]....
        /*07cc*/ 	.word	0x000058e0
        /*07d0*/ 	.word	0x000000ff
        /*07d4*/ 	.word	0x00000000
        /*07d8*/ 	.short	0x0101
        /*07da*/ 	.byte	0x04
	.zero		1


	//   ....[110]....
        /*07dc*/ 	.word	0x00006350
        /*07e0*/ 	.word	0x000000ff
        /*07e4*/ 	.word	0x00000110
        /*07e8*/ 	.short	0x010a
        /*07ea*/ 	.byte	0x32
	.zero		1


	//   ....[111]....
        /*07ec*/ 	.word	0x000063f0
        /*07f0*/ 	.word	0x00000053
        /*07f4*/ 	.word	0x00000170
        /*07f8*/ 	.short	0x010a
        /*07fa*/ 	.byte	0xff
	.zero		1


	//   ....[112]....
        /*07fc*/ 	.word	0x000064c0
        /*0800*/ 	.word	0x000000ff
        /*0804*/ 	.word	0x00000110
        /*0808*/ 	.short	0x010a
        /*080a*/ 	.byte	0x32
	.zero		1


	//   ....[113]....
        /*080c*/ 	.word	0x000065a0
        /*0810*/ 	.word	0x00000053
        /*0814*/ 	.word	0x00000170
        /*0818*/ 	.short	0x010a
        /*081a*/ 	.byte	0xff
	.zero		1


	//   ....[114]....
        /*081c*/ 	.word	0x00006cf0
        /*0820*/ 	.word	0x00000000
        /*0824*/ 	.word	0x00000000
        /*0828*/ 	.short	0x0101
        /*082a*/ 	.byte	0xff
	.zero		1


	//   ....[115]....
        /*082c*/ 	.word	0x00006d00
        /*0830*/ 	.word	0x00000004
        /*0834*/ 	.word	0x00000110
        /*0838*/ 	.short	0x010a
        /*083a*/ 	.byte	0xff
	.zero		1


	//   ....[116]....
        /*083c*/ 	.word	0x00006dc0
        /*0840*/ 	.word	0x00000004
        /*0844*/ 	.word	0x00000110
        /*0848*/ 	.short	0x010a
        /*084a*/ 	.byte	0xff
	.zero		1


	//   ....[117]....
        /*084c*/ 	.word	0x00007580
        /*0850*/ 	.word	0x0000005d
        /*0854*/ 	.word	0x00000000
        /*0858*/ 	.short	0x0101
        /*085a*/ 	.byte	0xff
	.zero		1


	//   ....[118]....
        /*085c*/ 	.word	0x000075a0
        /*0860*/ 	.word	0x00000010
        /*0864*/ 	.word	0x00000110
        /*0868*/ 	.short	0x010a
        /*086a*/ 	.byte	0xff
	.zero		1


	//   ....[119]....
        /*086c*/ 	.word	0x00007650
        /*0870*/ 	.word	0x00000010
        /*0874*/ 	.word	0x00000110
        /*0878*/ 	.short	0x010a
        /*087a*/ 	.byte	0xff
	.zero		1


	//   ....[120]....
        /*087c*/ 	.word	0x00007e00
        /*0880*/ 	.word	0x0000005d
        /*0884*/ 	.word	0x00000000
        /*0888*/ 	.short	0x0101
        /*088a*/ 	.byte	0xff
	.zero		1


	//   ....[121]....
        /*088c*/ 	.word	0x00007e20
        /*0890*/ 	.word	0x00000011
        /*0894*/ 	.word	0x00000110
        /*0898*/ 	.short	0x010a
        /*089a*/ 	.byte	0xff
	.zero		1


	//   ....[122]....
        /*089c*/ 	.word	0x00007ed0
        /*08a0*/ 	.word	0x00000011
        /*08a4*/ 	.word	0x00000110
        /*08a8*/ 	.short	0x010a
        /*08aa*/ 	.byte	0xff
	.zero		1


	//   ....[123]....
        /*08ac*/ 	.word	0x00008210
        /*08b0*/ 	.word	0x000000ff
        /*08b4*/ 	.word	0x00000000
        /*08b8*/ 	.short	0x0101
        /*08ba*/ 	.byte	0x05
	.zero		1


	//   ....[124]....
        /*08bc*/ 	.word	0x000086e0
        /*08c0*/ 	.word	0x00000003
        /*08c4*/ 	.word	0x00000000
        /*08c8*/ 	.short	0x0101
        /*08ca*/ 	.byte	0xff
	.zero		1


	//   ....[125]....
        /*08cc*/ 	.word	0x00008920
        /*08d0*/ 	.word	0x000000ff
        /*08d4*/ 	.word	0x00000000
        /*08d8*/ 	.short	0x0101
        /*08da*/ 	.byte	0x04
	.zero		1


	//   ....[126]....
        /*08dc*/ 	.word	0x00008950
        /*08e0*/ 	.word	0x00000002
        /*08e4*/ 	.word	0x00000088
        /*08e8*/ 	.short	0x010a
        /*08ea*/ 	.byte	0xff
	.zero		1


	//   ....[127]....
        /*08ec*/ 	.word	0x000089b0
        /*08f0*/ 	.word	0x00000002
        /*08f4*/ 	.word	0x00000088
        /*08f8*/ 	.short	0x010a
        /*08fa*/ 	.byte	0xff
	.zero		1


	//   ....[128]....
        /*08fc*/ 	.word	0x00008a10
        /*0900*/ 	.word	0x00000002
        /*0904*/ 	.word	0x00000160
        /*0908*/ 	.short	0x010a
        /*090a*/ 	.byte	0xff
	.zero		1


	//   ....[129]....
        /*090c*/ 	.word	0x00008a70
        /*0910*/ 	.word	0x00000000
        /*0914*/ 	.word	0x00000000
        /*0918*/ 	.short	0x010a
        /*091a*/ 	.byte	0xff
	.zero		1


	//   ....[130]....
        /*091c*/ 	.word	0x00008ad0
        /*0920*/ 	.word	0x00000000
        /*0924*/ 	.word	0x00000000
        /*0928*/ 	.short	0x010a
        /*092a*/ 	.byte	0xff
	.zero		1


	//   ....[131]....
        /*092c*/ 	.word	0x00008b30
        /*0930*/ 	.word	0x00000000
        /*0934*/ 	.word	0x00000000
        /*0938*/ 	.short	0x010a
        /*093a*/ 	.byte	0xff
	.zero		1


	//   ....[132]....
        /*093c*/ 	.word	0x00008b90
        /*0940*/ 	.word	0x00000000
        /*0944*/ 	.word	0x00000000
        /*0948*/ 	.short	0x010a
        /*094a*/ 	.byte	0xff
	.zero		1


	//   ....[133]....
        /*094c*/ 	.word	0x00008bf0
        /*0950*/ 	.word	0x00000000
        /*0954*/ 	.word	0x00000000
        /*0958*/ 	.short	0x010a
        /*095a*/ 	.byte	0xff
	.zero		1


	//   ....[134]....
        /*095c*/ 	.word	0x00008c50
        /*0960*/ 	.word	0x00000000
        /*0964*/ 	.word	0x00000000
        /*0968*/ 	.short	0x010a
        /*096a*/ 	.byte	0xff
	.zero		1


	//   ....[135]....
        /*096c*/ 	.word	0x00008cb0
        /*0970*/ 	.word	0x00000000
        /*0974*/ 	.word	0x00000000
        /*0978*/ 	.short	0x010a
        /*097a*/ 	.byte	0xff
	.zero		1


	//   ....[136]....
        /*097c*/ 	.word	0x00008d10
        /*0980*/ 	.word	0x00000000
        /*0984*/ 	.word	0x00000000
        /*0988*/ 	.short	0x010a
        /*098a*/ 	.byte	0xff
	.zero		1


	//   ....[137]....
        /*098c*/ 	.word	0x00008d70
        /*0990*/ 	.word	0x00000000
        /*0994*/ 	.word	0x00000000
        /*0998*/ 	.short	0x010a
        /*099a*/ 	.byte	0xff
	.zero		1


	//   ....[138]....
        /*099c*/ 	.word	0x00008dd0
        /*09a0*/ 	.word	0x00000000
        /*09a4*/ 	.word	0x00000000
        /*09a8*/ 	.short	0x010a
        /*09aa*/ 	.byte	0xff
	.zero		1


	//   ....[139]....
        /*09ac*/ 	.word	0x00008e30
        /*09b0*/ 	.word	0x00000000
        /*09b4*/ 	.word	0x00000000
        /*09b8*/ 	.short	0x010a
        /*09ba*/ 	.byte	0xff
	.zero		1


	//   ....[140]....
        /*09bc*/ 	.word	0x00008e90
        /*09c0*/ 	.word	0x00000000
        /*09c4*/ 	.word	0x00000000
        /*09c8*/ 	.short	0x010a
        /*09ca*/ 	.byte	0xff
	.zero		1


	//   ....[141]....
        /*09cc*/ 	.word	0x00008ef0
        /*09d0*/ 	.word	0x00000000
        /*09d4*/ 	.word	0x00000000
        /*09d8*/ 	.short	0x010a
        /*09da*/ 	.byte	0xff
	.zero		1


	//   ....[142]....
        /*09dc*/ 	.word	0x00008f50
        /*09e0*/ 	.word	0x00000000
        /*09e4*/ 	.word	0x00000000
        /*09e8*/ 	.short	0x010a
        /*09ea*/ 	.byte	0xff
	.zero		1


	//   ....[143]....
        /*09ec*/ 	.word	0x00008fb0
        /*09f0*/ 	.word	0x00000000
        /*09f4*/ 	.word	0x00000000
        /*09f8*/ 	.short	0x010a
        /*09fa*/ 	.byte	0xff
	.zero		1


	//   ....[144]....
        /*09fc*/ 	.word	0x00009010
        /*0a00*/ 	.word	0x00000000
        /*0a04*/ 	.word	0x00000000
        /*0a08*/ 	.short	0x010a
        /*0a0a*/ 	.byte	0xff
	.zero		1


	//   ....[145]....
        /*0a0c*/ 	.word	0x00009070
        /*0a10*/ 	.word	0x00000004
        /*0a14*/ 	.word	0x00000168
        /*0a18*/ 	.short	0x010a
        /*0a1a*/ 	.byte	0xff
	.zero		1


	//   ....[146]....
        /*0a1c*/ 	.word	0x000090d0
        /*0a20*/ 	.word	0x00000004
        /*0a24*/ 	.word	0x00000160
        /*0a28*/ 	.short	0x010a
        /*0a2a*/ 	.byte	0xff
	.zero		1


	//   ....[147]....
        /*0a2c*/ 	.word	0x00009130
        /*0a30*/ 	.word	0x00000000
        /*0a34*/ 	.word	0x00000160
        /*0a38*/ 	.short	0x010a
        /*0a3a*/ 	.byte	0xff
	.zero		1


	//   ....[148]....
        /*0a3c*/ 	.word	0x00009190
        /*0a40*/ 	.word	0x00000005
        /*0a44*/ 	.word	0x00000180
        /*0a48*/ 	.short	0x010a
        /*0a4a*/ 	.byte	0xff
	.zero		1


	//   ....[149]....
        /*0a4c*/ 	.word	0x000091f0
        /*0a50*/ 	.word	0x00000000
        /*0a54*/ 	.word	0x00000000
        /*0a58*/ 	.short	0x010a
        /*0a5a*/ 	.byte	0xff
	.zero		1


	//   ....[150]....
        /*0a5c*/ 	.word	0x00009250
        /*0a60*/ 	.word	0x00000000
        /*0a64*/ 	.word	0x00000000
        /*0a68*/ 	.short	0x010a
        /*0a6a*/ 	.byte	0xff
	.zero		1


	//   ....[151]....
        /*0a6c*/ 	.word	0x000092b0
        /*0a70*/ 	.word	0x00000000
        /*0a74*/ 	.word	0x00000000
        /*0a78*/ 	.short	0x010a
        /*0a7a*/ 	.byte	0xff
	.zero		1


	//   ....[152]....
        /*0a7c*/ 	.word	0x00009310
        /*0a80*/ 	.word	0x00000000
        /*0a84*/ 	.word	0x00000160
        /*0a88*/ 	.short	0x010a
        /*0a8a*/ 	.byte	0xff
	.zero		1


	//   ....[153]....
        /*0a8c*/ 	.word	0x00009370
        /*0a90*/ 	.word	0x00000000
        /*0a94*/ 	.word	0x00000158
        /*0a98*/ 	.short	0x010a
        /*0a9a*/ 	.byte	0xff
	.zero		1


	//   ....[154]....
        /*0a9c*/ 	.word	0x000093d0
        /*0aa0*/ 	.word	0x00000003
        /*0aa4*/ 	.word	0x00000130
        /*0aa8*/ 	.short	0x010a
        /*0aaa*/ 	.byte	0xff
	.zero		1


	//   ....[155]....
        /*0aac*/ 	.word	0x00009430
        /*0ab0*/ 	.word	0x00000003
        /*0ab4*/ 	.word	0x00000138
        /*0ab8*/ 	.short	0x010a
        /*0aba*/ 	.byte	0xff
	.zero		1


	//   ....[156]....
        /*0abc*/ 	.word	0x00009490
        /*0ac0*/ 	.word	0x00000003
        /*0ac4*/ 	.word	0x00000140
        /*0ac8*/ 	.short	0x010a
        /*0aca*/ 	.byte	0xff
	.zero		1


	//   ....[157]....
        /*0acc*/ 	.word	0x000094f0
        /*0ad0*/ 	.word	0x00000003
        /*0ad4*/ 	.word	0x00000148
        /*0ad8*/ 	.short	0x010a
        /*0ada*/ 	.byte	0xff
	.zero		1


	//   ....[158]....
        /*0adc*/ 	.word	0x00009550
        /*0ae0*/ 	.word	0x00000000
        /*0ae4*/ 	.word	0x00000130
        /*0ae8*/ 	.short	0x010a
        /*0aea*/ 	.byte	0xff
	.zero		1


	//   ....[159]....
        /*0aec*/ 	.word	0x000095b0
        /*0af0*/ 	.word	0x00000000
        /*0af4*/ 	.word	0x00000138
        /*0af8*/ 	.short	0x010a
        /*0afa*/ 	.byte	0xff
	.zero		1


	//   ....[160]....
        /*0afc*/ 	.word	0x00009610
        /*0b00*/ 	.word	0x00000000
        /*0b04*/ 	.word	0x00000140
        /*0b08*/ 	.short	0x010a
        /*0b0a*/ 	.byte	0xff
	.zero		1


	//   ....[161]....
        /*0b0c*/ 	.word	0x00009670
        /*0b10*/ 	.word	0x00000000
        /*0b14*/ 	.word	0x00000160
        /*0b18*/ 	.short	0x010a
        /*0b1a*/ 	.byte	0xff
	.zero		1


	//   ....[162]....
        /*0b1c*/ 	.word	0x000096d0
        /*0b20*/ 	.word	0x00000002
        /*0b24*/ 	.word	0x00000110
        /*0b28*/ 	.short	0x010a
        /*0b2a*/ 	.byte	0xff
	.zero		1


	//   ....[163]....
        /*0b2c*/ 	.word	0x00009720
        /*0b30*/ 	.word	0x00000053
        /*0b34*/ 	.word	0x00000170
        /*0b38*/ 	.short	0x010a
        /*0b3a*/ 	.byte	0xff
	.zero		1


	//   ....[164]....
        /*0b3c*/ 	.word	0x00009770
        /*0b40*/ 	.word	0x00000004
        /*0b44*/ 	.word	0x00000110
        /*0b48*/ 	.short	0x010a
        /*0b4a*/ 	.byte	0xff
	.zero		1


	//   ....[165]....
        /*0b4c*/ 	.word	0x000097c0
        /*0b50*/ 	.word	0x00000010
        /*0b54*/ 	.word	0x00000110
        /*0b58*/ 	.short	0x010a
        /*0b5a*/ 	.byte	0xff
	.zero		1


	//   ....[166]....
        /*0b5c*/ 	.word	0x00009810
        /*0b60*/ 	.word	0x00000011
        /*0b64*/ 	.word	0x00000110
        /*0b68*/ 	.short	0x010a
        /*0b6a*/ 	.byte	0xff
	.zero		1


	//----- nvinfo : EIATTR_NUM_MBARRIERS
	.align		4
.L_47:
        /*0b6c*/ 	.byte	0x03, 0x38
        /*0b6e*/ 	.short	0x0032


	//----- nvinfo : EIATTR_EXIT_INSTR_OFFSETS
	.align		4
        /*0b70*/ 	.byte	0x04, 0x1c
        /*0b72*/ 	.short	(.L_49 - .L_48)


	//   ....[0]....
.L_48:
        /*0b74*/ 	.word	0x000032c0


	//   ....[1]....
        /*0b78*/ 	.word	0x00003550


	//   ....[2]....
        /*0b7c*/ 	.word	0x000035b0


	//   ....[3]....
        /*0b80*/ 	.word	0x000042d0


	//   ....[4]....
        /*0b84*/ 	.word	0x00005460


	//   ....[5]....
        /*0b88*/ 	.word	0x000054a0


	//   ....[6]....
        /*0b8c*/ 	.word	0x00008810


	//   ....[7]....
        /*0b90*/ 	.word	0x00008890


	//   ....[8]....
        /*0b94*/ 	.word	0x000088c0


	//   ....[9]....
        /*0b98*/ 	.word	0x00008930


	//----- nvinfo : EIATTR_MAX_THREADS
	.align		4
.L_49:
        /*0b9c*/ 	.byte	0x04, 0x05
        /*0b9e*/ 	.short	(.L_51 - .L_50)
.L_50:
        /*0ba0*/ 	.word	0x00000100
        /*0ba4*/ 	.word	0x00000001
        /*0ba8*/ 	.word	0x00000001


	//----- nvinfo : EIATTR_CRS_STACK_SIZE
	.align		4
.L_51:
        /*0bac*/ 	.byte	0x04, 0x1e
        /*0bae*/ 	.short	(.L_53 - .L_52)
.L_52:
        /*0bb0*/ 	.word	0x00000000


	//----- nvinfo : EIATTR_CBANK_PARAM_SIZE
	.align		4
.L_53:
        /*0bb4*/ 	.byte	0x03, 0x19
        /*0bb6*/ 	.short	0x0800


	//----- nvinfo : EIATTR_PARAM_CBANK
	.align		4
        /*0bb8*/ 	.byte	0x04, 0x0a
        /*0bba*/ 	.short	(.L_55 - .L_54)
	.align		4
.L_54:
        /*0bbc*/ 	.word	index@(.nv.constant0._ZN7cutlass13device_kernelINS_4conv6kernel13ConvUniversalINS1_16ConvProblemShapeILNS1_8OperatorE0ELi2EEENS1_10collective14CollectiveConvINS1_47MainloopSm100TmaUmmaWarpSpecializedImplicitGemmILS5_0ELi17ELi2ELi1ELi2EN4cute5tupleIJNSA_1CILi1EEESD_SD_EEEEENSB_IJNSC_ILi64EEENSC_ILi128EEENSB_IJNSC_ILi32EEEEEEEEENS_6half_tESL_NSA_8TiledMMAINSA_8MMA_AtomIJNSA_20SM100_MMA_F16BF16_SSISL_SL_fLi64ELi128ELNSA_4UMMA5MajorE0ELSQ_0ELNSP_7ScaleInE0ELSR_0EEEEEENSA_6LayoutISE_NSB_IJNSC_ILi0EEESV_SV_EEEEENSB_IJNSA_10UnderscoreESY_SY_EEEEENS7_6detail27Sm100ImplicitGemmTileTraitsINSA_20SM90_TMA_LOAD_IM2COLENSA_14ComposedLayoutINSA_7SwizzleILi2ELi4ELi3EEENSA_18smem_ptr_flag_bitsILi16EEENSU_INSB_IJNSC_ILi8EEESI_EEENSB_IJSI_SD_EEEEEEEvEENS12_INSA_13SM90_TMA_LOADES1D_vEEEENS_8epilogue10collective18CollectiveEpilogueINS1I_23Sm100TmaWarpSpecializedILi4ELi2ELi16ELb1ELb0EEEJSK_NSB_IJNSU_ISG_SD_EENSU_ISI_SD_EEEEESL_NSB_IJNSB_IJlllEEESD_SV_EEESL_S1R_NS1I_6fusion15FusionCallbacksIS1M_NS1S_17LinearCombinationISL_fSL_fLNS_15FloatRoundStyleE2EEESK_S1P_JEEENSA_5SM1004TMEM4LOAD26SM100_TMEM_LOAD_16dp256b4xES13_S1D_NSA_17SM75_U32x4_LDSM_NENSA_21SM90_TMA_STORE_IM2COLES1D_NSA_17SM90_U32x4_STSM_NENSA_39AutoVectorizingCopyWithAssumedAlignmentILi128EEEEEEvvEEEEvNT_6ParamsE)
        /*0bc0*/ 	.short	0x0380
        /*0bc2*/ 	.short	0x0800


	//----- nvinfo : EIATTR_SW_WAR
	.align		4
.L_55:
        /*0bc4*/ 	.byte	0x04, 0x36
        /*0bc6*/ 	.short	(.L_57 - .L_56)
.L_56:
        /*0bc8*/ 	.word	0x00000008
.L_57:


//--------------------- .nv.callgraph             --------------------------
	.section	.nv.callgraph,"",@"SHT_CUDA_CALLGRAPH"
	.align	4
	.sectionentsize	8
	.align		4
        /*0000*/ 	.word	0x00000000
	.align		4
        /*0004*/ 	.word	0xffffffff
	.align		4
        /*0008*/ 	.word	index@(_ZN7cutlass13device_kernelINS_4conv6kernel13ConvUniversalINS1_16ConvProblemShapeILNS1_8OperatorE0ELi2EEENS1_10collective14CollectiveConvINS1_47MainloopSm100TmaUmmaWarpSpecializedImplicitGemmILS5_0ELi17ELi2ELi1ELi2EN4cute5tupleIJNSA_1CILi1EEESD_SD_EEEEENSB_IJNSC_ILi64EEENSC_ILi128EEENSB_IJNSC_ILi32EEEEEEEEENS_6half_tESL_NSA_8TiledMMAINSA_8MMA_AtomIJNSA_20SM100_MMA_F16BF16_SSISL_SL_fLi64ELi128ELNSA_4UMMA5MajorE0ELSQ_0ELNSP_7ScaleInE0ELSR_0EEEEEENSA_6LayoutISE_NSB_IJNSC_ILi0EEESV_SV_EEEEENSB_IJNSA_10UnderscoreESY_SY_EEEEENS7_6detail27Sm100ImplicitGemmTileTraitsINSA_20SM90_TMA_LOAD_IM2COLENSA_14ComposedLayoutINSA_7SwizzleILi2ELi4ELi3EEENSA_18smem_ptr_flag_bitsILi16EEENSU_INSB_IJNSC_ILi8EEESI_EEENSB_IJSI_SD_EEEEEEEvEENS12_INSA_13SM90_TMA_LOADES1D_vEEEENS_8epilogue10collective18CollectiveEpilogueINS1I_23Sm100TmaWarpSpecializedILi4ELi2ELi16ELb1ELb0EEEJSK_NSB_IJNSU_ISG_SD_EENSU_ISI_SD_EEEEESL_NSB_IJNSB_IJlllEEESD_SV_EEESL_S1R_NS1I_6fusion15FusionCallbacksIS1M_NS1S_17LinearCombinationISL_fSL_fLNS_15FloatRoundStyleE2EEESK_S1P_JEEENSA_5SM1004TMEM4LOAD26SM100_TMEM_LOAD_16dp256b4xES13_S1D_NSA_17SM75_U32x4_LDSM_NENSA_21SM90_TMA_STORE_IM2COLES1D_NSA_17SM90_U32x4_STSM_NENSA_39AutoVectorizingCopyWithAssumedAlignmentILi128EEEEEEvvEEEEvNT_6ParamsE)
	.align		4
        /*000c*/ 	.word	index@(__assertfail)
	.align		4
        /*0010*/ 	.word	0x00000000
	.align		4
        /*0014*/ 	.word	0xfffffffe
	.align		4
        /*0018*/ 	.word	0x00000000
	.align		4
        /*001c*/ 	.word	0xfffffffd
	.align		4
        /*0020*/ 	.word	0x00000000
	.align		4
        /*0024*/ 	.word	0xfffffffc


//--------------------- .nv.constant4             --------------------------
	.section	.nv.constant4,"a",@progbits
	.align	8
	.align		8
.nv.constant4:
        /*0000*/ 	.dword	__assertfail
	.align		8
        /*0008*/ 	.dword	__unnamed_1
	.align		8
        /*0010*/ 	.dword	__unnamed_2
	.align		8
        /*0018*/ 	.dword	_ZN39_INTERNAL_1893f3b8_4_k_cu_e68a0e29_35984cuda3std3__45__cpo5beginE
	.align		8
        /*0020*/ 	.dword	_ZN39_INTERNAL_1893f3b8_4_k_cu_e68a0e29_35984cuda3std3__45__cpo3endE
	.align		8
        /*0028*/ 	.dword	_ZN39_INTERNAL_1893f3b8_4_k_cu_e68a0e29_35984cuda3std3__45__cpo6cbeginE
	.align		8
        /*0030*/ 	.dword	_ZN39_INTERNAL_1893f3b8_4_k_cu_e68a0e29_35984cuda3std3__45__cpo4cendE
	.align		8
        /*0038*/ 	.dword	_ZN39_INTERNAL_1893f3b8_4_k_cu_e68a0e29_35984cuda3std3__441_GLOBAL__N__1893f3b8_4_k_cu_e68a0e29_35986ignoreE
	.align		8
        /*0040*/ 	.dword	_ZN39_INTERNAL_1893f3b8_4_k_cu_e68a0e29_35984cuda3std3__419piecewise_constructE
	.align		8
        /*0048*/ 	.dword	_ZN39_INTERNAL_1893f3b8_4_k_cu_e68a0e29_35984cuda3std3__48in_placeE
	.align		8
        /*0050*/ 	.dword	_ZN39_INTERNAL_1893f3b8_4_k_cu_e68a0e29_35984cuda3std6ranges3__45__cpo4swapE
	.align		8
        /*0058*/ 	.dword	_ZN39_INTERNAL_1893f3b8_4_k_cu_e68a0e29_35984cuda3std6ranges3__45__cpo9iter_moveE
	.align		8
        /*0060*/ 	.dword	_ZN39_INTERNAL_1893f3b8_4_k_cu_e68a0e29_35984cute7productE
	.align		8
        /*0068*/ 	.dword	_ZN39_INTERNAL_1893f3b8_4_k_cu_e68a0e29_35984cute1_E
	.align		8
        /*0070*/ 	.dword	$str$27
	.align		8
        /*0078*/ 	.dword	$str$28
	.align		8
        /*0080*/ 	.dword	$str$29
	.align		8
        /*0088*/ 	.dword	$str$30


//--------------------- .text._ZN7cutlass13device_kernelINS_4conv6kernel13ConvUniversalINS1_16ConvProblemShapeILNS1_8OperatorE0ELi2EEENS1_10collective14CollectiveConvINS1_47MainloopSm100TmaUmmaWarpSpecializedImplicitGemmILS5_0ELi17ELi2ELi1ELi2EN4cute5tupleIJNSA_1CILi1EEESD_SD_EEEEENSB_IJNSC_ILi64EEENSC_ILi128EEENSB_IJNSC_ILi32EEEEEEEEENS_6half_tESL_NSA_8TiledMMAINSA_8MMA_AtomIJNSA_20SM100_MMA_F16BF16_SSISL_SL_fLi64ELi128ELNSA_4UMMA5MajorE0ELSQ_0ELNSP_7ScaleInE0ELSR_0EEEEEENSA_6LayoutISE_NSB_IJNSC_ILi0EEESV_SV_EEEEENSB_IJNSA_10UnderscoreESY_SY_EEEEENS7_6detail27Sm100ImplicitGemmTileTraitsINSA_20SM90_TMA_LOAD_IM2COLENSA_14ComposedLayoutINSA_7SwizzleILi2ELi4ELi3EEENSA_18smem_ptr_flag_bitsILi16EEENSU_INSB_IJNSC_ILi8EEESI_EEENSB_IJSI_SD_EEEEEEEvEENS12_INSA_13SM90_TMA_LOADES1D_vEEEENS_8epilogue10collective18CollectiveEpilogueINS1I_23Sm100TmaWarpSpecializedILi4ELi2ELi16ELb1ELb0EEEJSK_NSB_IJNSU_ISG_SD_EENSU_ISI_SD_EEEEESL_NSB_IJNSB_IJlllEEESD_SV_EEESL_S1R_NS1I_6fusion15FusionCallbacksIS1M_NS1S_17LinearCombinationISL_fSL_fLNS_15FloatRoundStyleE2EEESK_S1P_JEEENSA_5SM1004TMEM4LOAD26SM100_TMEM_LOAD_16dp256b4xES13_S1D_NSA_17SM75_U32x4_LDSM_NENSA_21SM90_TMA_STORE_IM2COLES1D_NSA_17SM90_U32x4_STSM_NENSA_39AutoVectorizingCopyWithAssumedAlignmentILi128EEEEEEvvEEEEvNT_6ParamsE --------------------------
	.section	.text._ZN7cutlass13device_kernelINS_4conv6kernel13ConvUniversalINS1_16ConvProblemShapeILNS1_8OperatorE0ELi2EEENS1_10collective14CollectiveConvINS1_47MainloopSm100TmaUmmaWarpSpecializedImplicitGemmILS5_0ELi17ELi2ELi1ELi2EN4cute5tupleIJNSA_1CILi1EEESD_SD_EEEEENSB_IJNSC_ILi64EEENSC_ILi128EEENSB_IJNSC_ILi32EEEEEEEEENS_6half_tESL_NSA_8TiledMMAINSA_8MMA_AtomIJNSA_20SM100_MMA_F16BF16_SSISL_SL_fLi64ELi128ELNSA_4UMMA5MajorE0ELSQ_0ELNSP_7ScaleInE0ELSR_0EEEEEENSA_6LayoutISE_NSB_IJNSC_ILi0EEESV_SV_EEEEENSB_IJNSA_10UnderscoreESY_SY_EEEEENS7_6detail27Sm100ImplicitGemmTileTraitsINSA_20SM90_TMA_LOAD_IM2COLENSA_14ComposedLayoutINSA_7SwizzleILi2ELi4ELi3EEENSA_18smem_ptr_flag_bitsILi16EEENSU_INSB_IJNSC_ILi8EEESI_EEENSB_IJSI_SD_EEEEEEEvEENS12_INSA_13SM90_TMA_LOADES1D_vEEEENS_8epilogue10collective18CollectiveEpilogueINS1I_23Sm100TmaWarpSpecializedILi4ELi2ELi16ELb1ELb0EEEJSK_NSB_IJNSU_ISG_SD_EENSU_ISI_SD_EEEEESL_NSB_IJNSB_IJlllEEESD_SV_EEESL_S1R_NS1I_6fusion15FusionCallbacksIS1M_NS1S_17LinearCombinationISL_fSL_fLNS_15FloatRoundStyleE2EEESK_S1P_JEEENSA_5SM1004TMEM4LOAD26SM100_TMEM_LOAD_16dp256b4xES13_S1D_NSA_17SM75_U32x4_LDSM_NENSA_21SM90_TMA_STORE_IM2COLES1D_NSA_17SM90_U32x4_STSM_NENSA_39AutoVectorizingCopyWithAssumedAlignmentILi128EEEEEEvvEEEEvNT_6ParamsE,"ax",@progbits
	.align	128
.text._ZN7cutlass13device_kernelINS_4conv6kernel13ConvUniversalINS1_16ConvProblemShapeILNS1_8OperatorE0ELi2EEENS1_10collective14CollectiveConvINS1_47MainloopSm100TmaUmmaWarpSpecializedImplicitGemmILS5_0ELi17ELi2ELi1ELi2EN4cute5tupleIJNSA_1CILi1EEESD_SD_EEEEENSB_IJNSC_ILi64EEENSC_ILi128EEENSB_IJNSC_ILi32EEEEEEEEENS_6half_tESL_NSA_8TiledMMAINSA_8MMA_AtomIJNSA_20SM100_MMA_F16BF16_SSISL_SL_fLi64ELi128ELNSA_4UMMA5MajorE0ELSQ_0ELNSP_7ScaleInE0ELSR_0EEEEEENSA_6LayoutISE_NSB_IJNSC_ILi0EEESV_SV_EEEEENSB_IJNSA_10UnderscoreESY_SY_EEEEENS7_6detail27Sm100ImplicitGemmTileTraitsINSA_20SM90_TMA_LOAD_IM2COLENSA_14ComposedLayoutINSA_7SwizzleILi2ELi4ELi3EEENSA_18smem_ptr_flag_bitsILi16EEENSU_INSB_IJNSC_ILi8EEESI_EEENSB_IJSI_SD_EEEEEEEvEENS12_INSA_13SM90_TMA_LOADES1D_vEEEENS_8epilogue10collective18CollectiveEpilogueINS1I_23Sm100TmaWarpSpecializedILi4ELi2ELi16ELb1ELb0EEEJSK_NSB_IJNSU_ISG_SD_EENSU_ISI_SD_EEEEESL_NSB_IJNSB_IJlllEEESD_SV_EEESL_S1R_NS1I_6fusion15FusionCallbacksIS1M_NS1S_17LinearCombinationISL_fSL_fLNS_15FloatRoundStyleE2EEESK_S1P_JEEENSA_5SM1004TMEM4LOAD26SM100_TMEM_LOAD_16dp256b4xES13_S1D_NSA_17SM75_U32x4_LDSM_NENSA_21SM90_TMA_STORE_IM2COLES1D_NSA_17SM90_U32x4_STSM_NENSA_39AutoVectorizingCopyWithAssumedAlignmentILi128EEEEEEvvEEEEvNT_6ParamsE:
        .type           _ZN7cutlass13device_kernelINS_4conv6kernel13ConvUniversalINS1_16ConvProblemShapeILNS1_8OperatorE0ELi2EEENS1_10collective14CollectiveConvINS1_47MainloopSm100TmaUmmaWarpSpecializedImplicitGemmILS5_0ELi17ELi2ELi1ELi2EN4cute5tupleIJNSA_1CILi1EEESD_SD_EEEEENSB_IJNSC_ILi64EEENSC_ILi128EEENSB_IJNSC_ILi32EEEEEEEEENS_6half_tESL_NSA_8TiledMMAINSA_8MMA_AtomIJNSA_20SM100_MMA_F16BF16_SSISL_SL_fLi64ELi128ELNSA_4UMMA5MajorE0ELSQ_0ELNSP_7ScaleInE0ELSR_0EEEEEENSA_6LayoutISE_NSB_IJNSC_ILi0EEESV_SV_EEEEENSB_IJNSA_10UnderscoreESY_SY_EEEEENS7_6detail27Sm100ImplicitGemmTileTraitsINSA_20SM90_TMA_LOAD_IM2COLENSA_14ComposedLayoutINSA_7SwizzleILi2ELi4ELi3EEENSA_18smem_ptr_flag_bitsILi16EEENSU_INSB_IJNSC_ILi8EEESI_EEENSB_IJSI_SD_EEEEEEEvEENS12_INSA_13SM90_TMA_LOADES1D_vEEEENS_8epilogue10collective18CollectiveEpilogueINS1I_23Sm100TmaWarpSpecializedILi4ELi2ELi16ELb1ELb0EEEJSK_NSB_IJNSU_ISG_SD_EENSU_ISI_SD_EEEEESL_NSB_IJNSB_IJlllEEESD_SV_EEESL_S1R_NS1I_6fusion15FusionCallbacksIS1M_NS1S_17LinearCombinationISL_fSL_fLNS_15FloatRoundStyleE2EEESK_S1P_JEEENSA_5SM1004TMEM4LOAD26SM100_TMEM_LOAD_16dp256b4xES13_S1D_NSA_17SM75_U32x4_LDSM_NENSA_21SM90_TMA_STORE_IM2COLES1D_NSA_17SM90_U32x4_STSM_NENSA_39AutoVectorizingCopyWithAssumedAlignmentILi128EEEEEEvvEEEEvNT_6ParamsE,@function
        .size           _ZN7cutlass13device_kernelINS_4conv6kernel13ConvUniversalINS1_16ConvProblemShapeILNS1_8OperatorE0ELi2EEENS1_10collective14CollectiveConvINS1_47MainloopSm100TmaUmmaWarpSpecializedImplicitGemmILS5_0ELi17ELi2ELi1ELi2EN4cute5tupleIJNSA_1CILi1EEESD_SD_EEEEENSB_IJNSC_ILi64EEENSC_ILi128EEENSB_IJNSC_ILi32EEEEEEEEENS_6half_tESL_NSA_8TiledMMAINSA_8MMA_AtomIJNSA_20SM100_MMA_F16BF16_SSISL_SL_fLi64ELi128ELNSA_4UMMA5MajorE0ELSQ_0ELNSP_7ScaleInE0ELSR_0EEEEEENSA_6LayoutISE_NSB_IJNSC_ILi0EEESV_SV_EEEEENSB_IJNSA_10UnderscoreESY_SY_EEEEENS7_6detail27Sm100ImplicitGemmTileTraitsINSA_20SM90_TMA_LOAD_IM2COLENSA_14ComposedLayoutINSA_7SwizzleILi2ELi4ELi3EEENSA_18smem_ptr_flag_bitsILi16EEENSU_INSB_IJNSC_ILi8EEESI_EEENSB_IJSI_SD_EEEEEEEvEENS12_INSA_13SM90_TMA_LOADES1D_vEEEENS_8epilogue10collective18CollectiveEpilogueINS1I_23Sm100TmaWarpSpecializedILi4ELi2ELi16ELb1ELb0EEEJSK_NSB_IJNSU_ISG_SD_EENSU_ISI_SD_EEEEESL_NSB_IJNSB_IJlllEEESD_SV_EEESL_S1R_NS1I_6fusion15FusionCallbacksIS1M_NS1S_17LinearCombinationISL_fSL_fLNS_15FloatRoundStyleE2EEESK_S1P_JEEENSA_5SM1004TMEM4LOAD26SM100_TMEM_LOAD_16dp256b4xES13_S1D_NSA_17SM75_U32x4_LDSM_NENSA_21SM90_TMA_STORE_IM2COLES1D_NSA_17SM90_U32x4_STSM_NENSA_39AutoVectorizingCopyWithAssumedAlignmentILi128EEEEEEvvEEEEvNT_6ParamsE,(.L_x_206 - _ZN7cutlass13device_kernelINS_4conv6kernel13ConvUniversalINS1_16ConvProblemShapeILNS1_8OperatorE0ELi2EEENS1_10collective14CollectiveConvINS1_47MainloopSm100TmaUmmaWarpSpecializedImplicitGemmILS5_0ELi17ELi2ELi1ELi2EN4cute5tupleIJNSA_1CILi1EEESD_SD_EEEEENSB_IJNSC_ILi64EEENSC_ILi128EEENSB_IJNSC_ILi32EEEEEEEEENS_6half_tESL_NSA_8TiledMMAINSA_8MMA_AtomIJNSA_20SM100_MMA_F16BF16_SSISL_SL_fLi64ELi128ELNSA_4UMMA5MajorE0ELSQ_0ELNSP_7ScaleInE0ELSR_0EEEEEENSA_6LayoutISE_NSB_IJNSC_ILi0EEESV_SV_EEEEENSB_IJNSA_10UnderscoreESY_SY_EEEEENS7_6detail27Sm100ImplicitGemmTileTraitsINSA_20SM90_TMA_LOAD_IM2COLENSA_14ComposedLayoutINSA_7SwizzleILi2ELi4ELi3EEENSA_18smem_ptr_flag_bitsILi16EEENSU_INSB_IJNSC_ILi8EEESI_EEENSB_IJSI_SD_EEEEEEEvEENS12_INSA_13SM90_TMA_LOADES1D_vEEEENS_8epilogue10collective18CollectiveEpilogueINS1I_23Sm100TmaWarpSpecializedILi4ELi2ELi16ELb1ELb0EEEJSK_NSB_IJNSU_ISG_SD_EENSU_ISI_SD_EEEEESL_NSB_IJNSB_IJlllEEESD_SV_EEESL_S1R_NS1I_6fusion15FusionCallbacksIS1M_NS1S_17LinearCombinationISL_fSL_fLNS_15FloatRoundStyleE2EEESK_S1P_JEEENSA_5SM1004TMEM4LOAD26SM100_TMEM_LOAD_16dp256b4xES13_S1D_NSA_17SM75_U32x4_LDSM_NENSA_21SM90_TMA_STORE_IM2COLES1D_NSA_17SM90_U32x4_STSM_NENSA_39AutoVectorizingCopyWithAssumedAlignmentILi128EEEEEEvvEEEEvNT_6ParamsE)
        .other          _ZN7cutlass13device_kernelINS_4conv6kernel13ConvUniversalINS1_16ConvProblemShapeILNS1_8OperatorE0ELi2EEENS1_10collective14CollectiveConvINS1_47MainloopSm100TmaUmmaWarpSpecializedImplicitGemmILS5_0ELi17ELi2ELi1ELi2EN4cute5tupleIJNSA_1CILi1EEESD_SD_EEEEENSB_IJNSC_ILi64EEENSC_ILi128EEENSB_IJNSC_ILi32EEEEEEEEENS_6half_tESL_NSA_8TiledMMAINSA_8MMA_AtomIJNSA_20SM100_MMA_F16BF16_SSISL_SL_fLi64ELi128ELNSA_4UMMA5MajorE0ELSQ_0ELNSP_7ScaleInE0ELSR_0EEEEEENSA_6LayoutISE_NSB_IJNSC_ILi0EEESV_SV_EEEEENSB_IJNSA_10UnderscoreESY_SY_EEEEENS7_6detail27Sm100ImplicitGemmTileTraitsINSA_20SM90_TMA_LOAD_IM2COLENSA_14ComposedLayoutINSA_7SwizzleILi2ELi4ELi3EEENSA_18smem_ptr_flag_bitsILi16EEENSU_INSB_IJNSC_ILi8EEESI_EEENSB_IJSI_SD_EEEEEEEvEENS12_INSA_13SM90_TMA_LOADES1D_vEEEENS_8epilogue10collective18CollectiveEpilogueINS1I_23Sm100TmaWarpSpecializedILi4ELi2ELi16ELb1ELb0EEEJSK_NSB_IJNSU_ISG_SD_EENSU_ISI_SD_EEEEESL_NSB_IJNSB_IJlllEEESD_SV_EEESL_S1R_NS1I_6fusion15FusionCallbacksIS1M_NS1S_17LinearCombinationISL_fSL_fLNS_15FloatRoundStyleE2EEESK_S1P_JEEENSA_5SM1004TMEM4LOAD26SM100_TMEM_LOAD_16dp256b4xES13_S1D_NSA_17SM75_U32x4_LDSM_NENSA_21SM90_TMA_STORE_IM2COLES1D_NSA_17SM90_U32x4_STSM_NENSA_39AutoVectorizingCopyWithAssumedAlignmentILi128EEEEEEvvEEEEvNT_6ParamsE,@"STO_CUDA_ENTRY STV_DEFAULT"
_ZN7cutlass13device_kernelINS_4conv6kernel13ConvUniversalINS1_16ConvProblemShapeILNS1_8OperatorE0ELi2EEENS1_10collective14CollectiveConvINS1_47MainloopSm100TmaUmmaWarpSpecializedImplicitGemmILS5_0ELi17ELi2ELi1ELi2EN4cute5tupleIJNSA_1CILi1EEESD_SD_EEEEENSB_IJNSC_ILi64EEENSC_ILi128EEENSB_IJNSC_ILi32EEEEEEEEENS_6half_tESL_NSA_8TiledMMAINSA_8MMA_AtomIJNSA_20SM100_MMA_F16BF16_SSISL_SL_fLi64ELi128ELNSA_4UMMA5MajorE0ELSQ_0ELNSP_7ScaleInE0ELSR_0EEEEEENSA_6LayoutISE_NSB_IJNSC_ILi0EEESV_SV_EEEEENSB_IJNSA_10UnderscoreESY_SY_EEEEENS7_6detail27Sm100ImplicitGemmTileTraitsINSA_20SM90_TMA_LOAD_IM2COLENSA_14ComposedLayoutINSA_7SwizzleILi2ELi4ELi3EEENSA_18smem_ptr_flag_bitsILi16EEENSU_INSB_IJNSC_ILi8EEESI_EEENSB_IJSI_SD_EEEEEEEvEENS12_INSA_13SM90_TMA_LOADES1D_vEEEENS_8epilogue10collective18CollectiveEpilogueINS1I_23Sm100TmaWarpSpecializedILi4ELi2ELi16ELb1ELb0EEEJSK_NSB_IJNSU_ISG_SD_EENSU_ISI_SD_EEEEESL_NSB_IJNSB_IJlllEEESD_SV_EEESL_S1R_NS1I_6fusion15FusionCallbacksIS1M_NS1S_17LinearCombinationISL_fSL_fLNS_15FloatRoundStyleE2EEESK_S1P_JEEENSA_5SM1004TMEM4LOAD26SM100_TMEM_LOAD_16dp256b4xES13_S1D_NSA_17SM75_U32x4_LDSM_NENSA_21SM90_TMA_STORE_IM2COLES1D_NSA_17SM90_U32x4_STSM_NENSA_39AutoVectorizingCopyWithAssumedAlignmentILi128EEEEEEvvEEEEvNT_6ParamsE:
[----:B------:R-:W1:Y:S01]  /*0000*/  LDC R1, c[0x0][0x37c] ;  /* 0x0000df00ff017b82 */ /* 0x000e620000000800 */
[----:B------:R-:W2:Y:S01]  /*0010*/  S2R R72, SR_TID.X ;  /* 0x0000000000487919 */ /* 0x000ea20000002100 */
[----:B------:R-:W3:Y:S01]  /*0020*/  LDCU.64 UR4, c[0x0][0x890] ;  /* 0x00011200ff0477ac */ /* 0x000ee20008000a00 */
[----:B-1----:R-:W-:Y:S01]  /*0030*/  VIADD R1, R1, 0xfffffff8 ;  /* 0xfffffff801017836 */ /* 0x002fe20000000000 */
[----:B------:R-:W-:Y:S02]  /*0040*/  PRMT R63, RZ, 0x7610, R63 ;  /* 0x00007610ff3f7816 */ /* 0x000fe4000000003f */
[----:B------:R-:W-:Y:S01]  /*0050*/  ELECT P5, URZ, PT ;  /* 0x0000000000ff782f */ /* 0x000fe200038a0000 */
[----:B------:R-:W1:Y:S01]  /*0060*/  LDCU.64 UR48, c[0x0][0x358] ;  /* 0x00006b00ff3077ac */ /* 0x000e620008000a00 */
[----:B---3--:R-:W-:-:S04]  /*0070*/  UISETP.NE.U32.AND UP0, UPT, UR4, URZ, UPT ;  /* 0x000000ff0400728c */ /* 0x008fc8000bf05070 */
[----:B------:R-:W-:Y:S01]  /*0080*/  UISETP.NE.AND.EX UP0, UPT, UR5, URZ, UPT, UP0 ;  /* 0x000000ff0500728c */ /* 0x000fe2000bf05300 */
[----:B--2---:R-:W-:-:S05]  /*0090*/  SHF.R.U32.HI R73, RZ, 0x5, R72 ;  /* 0x00000005ff497819 */ /* 0x004fca0000011648 */
[----:B------:R-:W2:Y:S02]  /*00a0*/  SHFL.IDX PT, R0, R73, RZ, 0x1f ;  /* 0x00001fff49007589 */ /* 0x000ea400000e0000 */
[----:B--2---:R-:W-:Y:S01]  /*00b0*/  R2UR UR8, R0 ;  /* 0x00000000000872ca */ /* 0x004fe200000e0000 */
[----:B-1----:R-:W-:-:S14]  /*00c0*/  BRA.U UP0, `(.L_x_0) ;  /* 0x00000001002c7547 */ /* 0x002fdc000b800000 */
[----:B------:R-:W1:Y:S02]  /*00d0*/  LDCU.64 UR6, c[0x0][0x888] ;  /* 0x00011100ff0677ac */ /* 0x000e640008000a00 */
[----:B-1----:R-:W-:-:S04]  /*00e0*/  UISETP.NE.U32.AND UP0, UPT, UR6, URZ, UPT ;  /* 0x000000ff0600728c */ /* 0x002fc8000bf05070 */
[----:B------:R-:W-:-:S09]  /*00f0*/  UISETP.NE.AND.EX UP0, UPT, UR7, URZ, UPT, UP0 ;  /* 0x000000ff0700728c */ /* 0x000fd2000bf05300 */
[----:B------:R-:W-:Y:S05]  /*0100*/  BRA.U !UP0, `(.L_x_1) ;  /* 0x0000000108107547 */ /* 0x000fea000b800000 */
[----:B------:R-:W1:Y:S02]  /*0110*/  LDC.64 R2, c[0x0][0x888] ;  /* 0x00022200ff027b82 */ /* 0x000e640000000a00 */
[----:B-1----:R1:W5:Y:S01]  /*0120*/  LDG.E R35, desc[UR48][R2.64] ;  /* 0x0000003002237981 */ /* 0x002362000c1e1900 */
[----:B------:R-:W-:Y:S01]  /*0130*/  HFMA2 R63, -RZ, RZ, 0, 5.9604644775390625e-08 ;  /* 0x00000001ff3f7431 */ /* 0x000fe200000001ff */
[----:B------:R-:W-:Y:S05]  /*0140*/  BRA `(.L_x_0) ;  /* 0x00000000000c7947 */ /* 0x000fea0003800000 */
.L_x_1:
[----:B------:R-:W1:Y:S01]  /*0150*/  LDCU UR6, c[0x0][0x880] ;  /* 0x00011000ff0677ac */ /* 0x000e620008000800 */
[----:B------:R-:W-:Y:S01]  /*0160*/  HFMA2 R63, -RZ, RZ, 0, 5.9604644775390625e-08 ;  /* 0x00000001ff3f7431 */ /* 0x000fe200000001ff */
[----:B-1----:R-:W-:-:S07]  /*0170*/  MOV R35, UR6 ;  /* 0x0000000600237c02 */ /* 0x002fce0008000f00 */
.L_x_0:
[----:B------:R-:W2:Y:S02]  /*0180*/  LDCU.64 UR6, c[0x0][0x8b0] ;  /* 0x00011600ff0677ac */ /* 0x000ea40008000a00 */
[----:B--2---:R-:W-:-:S04]  /*0190*/  UISETP.NE.U32.AND UP0, UPT, UR6, URZ, UPT ;  /* 0x000000ff0600728c */ /* 0x004fc8000bf05070 */
[----:B------:R-:W-:-:S09]  /*01a0*/  UISETP.NE.AND.EX UP0, UPT, UR7, URZ, UPT, UP0 ;  /* 0x000000ff0700728c */ /* 0x000fd2000bf05300 */
[----:B------:R-:W-:Y:S05]  /*01b0*/  BRA.U UP0, `(.L_x_2) ;  /* 0x0000000100247547 */ /* 0x000fea000b800000 */
[----:B------:R-:W2:Y:S02]  /*01c0*/  LDCU.64 UR6, c[0x0][0x8a8] ;  /* 0x00011500ff0677ac */ /* 0x000ea40008000a00 */
[----:B--2---:R-:W-:-:S04]  /*01d0*/  UISETP.NE.U32.AND UP0, UPT, UR6, URZ, UPT ;  /* 0x000000ff0600728c */ /* 0x004fc8000bf05070 */
[----:B------:R-:W-:-:S09]  /*01e0*/  UISETP.NE.AND.EX UP0, UPT, UR7, URZ, UPT, UP0 ;  /* 0x000000ff0700728c */ /* 0x000fd2000bf05300 */
[----:B------:R-:W-:Y:S05]  /*01f0*/  BRA.U !UP0, `(.L_x_3) ;  /* 0x00000001080c7547 */ /* 0x000fea000b800000 */
[----:B-1----:R-:W1:Y:S02]  /*0200*/  LDC.64 R2, c[0x0][0x8a8] ;  /* 0x00022a00ff027b82 */ /* 0x002e640000000a00 */
[----:B-1----:R2:W5:Y:S01]  /*0210*/  LDG.E R33, desc[UR48][R2.64] ;  /* 0x0000003002217981 */ /* 0x002562000c1e1900 */
[----:B------:R-:W-:Y:S05]  /*0220*/  BRA `(.L_x_2) ;  /* 0x0000000000087947 */ /* 0x000fea0003800000 */
.L_x_3:
[----:B------:R-:W2:Y:S02]  /*0230*/  LDCU UR6, c[0x0][0x8a0] ;  /* 0x00011400ff0677ac */ /* 0x000ea40008000800 */
[----:B--2---:R-:W-:Y:S02]  /*0240*/  MOV R33, UR6 ;  /* 0x0000000600217c02 */ /* 0x004fe40008000f00 */
.L_x_2:
[----:B------:R-:W-:Y:S01]  /*0250*/  IMAD.U32 R0, RZ, RZ, UR8 ;  /* 0x00000008ff007e24 */ /* 0x000fe2000f8e00ff */
[----:B------:R-:W-:Y:S04]  /*0260*/  BSSY.RECONVERGENT B0, `(.L_x_4) ;  /* 0x000000c000007945 */ /* 0x000fe80003800200 */
[C---:B------:R-:W-:Y:S02]  /*0270*/  ISETP.NE.OR P1, PT, R0.reuse, 0x1, !P5 ;  /* 0x000000010000780c */ /* 0x040fe40006f25670 */
[----:B------:R-:W-:-:S11]  /*0280*/  ISETP.NE.OR P0, PT, R0, 0x3, !P5 ;  /* 0x000000030000780c */ /* 0x000fd60006f05670 */
[----:B------:R-:W-:Y:S05]  /*0290*/  @P1 BRA `(.L_x_5) ;  /* 0x0000000000201947 */ /* 0x000fea0003800000 */
[----:B------:R-:W3:Y:S02]  /*02a0*/  LDCU.64 UR6, c[0x0][0x348] ;  /* 0x00006900ff0677ac */ /* 0x000ee40008000a00 */
[----:B---3--:R-:W-:Y:S02]  /*02b0*/  UIADD3 UR10, UP1, UPT, UR6, 0x80, URZ ;  /* 0x00000080060a7890 */ /* 0x008fe4000ff3e0ff */
[----:B------:R-:W-:Y:S02]  /*02c0*/  UIADD3 UR6, UP0, UPT, UR6, 0x180, URZ ;  /* 0x0000018006067890 */ /* 0x000fe4000ff1e0ff */
[----:B------:R-:W-:Y:S02]  /*02d0*/  UIADD3.X UR11, UPT, UPT, URZ, UR7, URZ, UP1, !UPT ;  /* 0x00000007ff0b7290 */ /* 0x000fe40008ffe4ff */
[----:B------:R-:W-:-:S07]  /*02e0*/  UIADD3.X UR7, UPT, UPT, URZ, UR7, URZ, UP0, !UPT ;  /* 0x00000007ff077290 */ /* 0x000fce00087fe4ff */
[----:B------:R3:W-:Y:S02]  /*02f0*/  UTMACCTL.PF [UR10] ;  /* 0x000000000a0079b9 */ /* 0x0007e40008040000 */
[----:B------:R3:W-:Y:S02]  /*0300*/  UTMACCTL.PF [UR6] ;  /* 0x00000000060079b9 */ /* 0x0007e40008040000 */
[----:B---3--:R-:W-:Y:S01]  /*0310*/  NOP ;  /* 0x0000000000007918 */ /* 0x008fe20000000000 */
.L_x_5:
[----:B------:R-:W-:Y:S05]  /*0320*/  BSYNC.RECONVERGENT B0 ;  /* 0x0000000000007941 */ /* 0x000fea0003800200 */
.L_x_4:
[----:B------:R-:W-:Y:S04]  /*0330*/  BSSY.RECONVERGENT B0, `(.L_x_6) ;  /* 0x000000a000007945 */ /* 0x000fe80003800200 */
        /* <DEDUP_REMOVED lines=9> */
.L_x_7:
[----:B------:R-:W-:Y:S05]  /*03d0*/  BSYNC.RECONVERGENT B0 ;  /* 0x0000000000007941 */ /* 0x000fea0003800200 */
.L_x_6:
[----:B------:R-:W3:Y:S01]  /*03e0*/  LDCU.64 UR6, c[0x0][0x888] ;  /* 0x00011100ff0677ac */ /* 0x000ee20008000a00 */
[----:B------:R-:W-:Y:S02]  /*03f0*/  UISETP.EQ.U32.AND UP1, UPT, UR4, URZ, UPT ;  /* 0x000000ff0400728c */ /* 0x000fe4000bf22070 */
[----:B------:R-:W-:Y:S02]  /*0400*/  UPLOP3.LUT UP2, UPT, UPT, UPT, UPT, 0x80, 0x8 ;  /* 0x000000000008789c */ /* 0x000fe40003f4f070 */
[----:B---3--:R-:W-:-:S04]  /*0410*/  UISETP.NE.U32.AND UP0, UPT, UR6, URZ, UPT ;  /* 0x000000ff0600728c */ /* 0x008fc8000bf05070 */
[----:B------:R-:W-:-:S04]  /*0420*/  UISETP.NE.AND.EX UP0, UPT, UR7, URZ, UPT, UP0 ;  /* 0x000000ff0700728c */ /* 0x000fc8000bf05300 */
[----:B------:R-:W-:-:S04]  /*0430*/  UISETP.EQ.OR.EX UP3, UPT, UR5, URZ, !UP0, UP1 ;  /* 0x000000ff0500728c */ /* 0x000fc8000c762710 */
[----:B------:R-:W-:-:S05]  /*0440*/  UP2UR UR53, UPR, URZ, 0x8 ;  /* 0x00000008ff357883 */ /* 0x000fca0008000000 */
[----:B------:R-:W-:Y:S07]  /*0450*/  BRA.U !UP3, `(.L_x_8) ;  /* 0x000000010b207547 */ /* 0x000fee000b800000 */
[----:B------:R-:W-:Y:S01]  /*0460*/  UISETP.NE.U32.AND UP2, UPT, UR4, URZ, UPT ;  /* 0x000000ff0400728c */ /* 0x000fe2000bf45070 */
[----:B-----5:R-:W-:Y:S01]  /*0470*/  FSETP.NEU.AND P0, PT, R35, RZ, PT ;  /* 0x000000ff2300720b */ /* 0x020fe20003f0d000 */
[----:B------:R-:W-:Y:S02]  /*0480*/  USEL UR4, URZ, 0xffffffff, UP0 ;  /* 0xffffffffff047887 */ /* 0x000fe40008000000 */
[----:B------:R-:W-:-:S10]  /*0490*/  UISETP.NE.AND.EX UP2, UPT, UR5, URZ, UPT, UP2 ;  /* 0x000000ff0500728c */ /* 0x000fd4000bf45320 */
[----:B------:R-:W-:Y:S01]  /*04a0*/  VOTEU.ANY UP1, P0 ;  /* 0x0000000000ff7886 */ /* 0x000fe20000020100 */
[----:B------:R-:W-:-:S04]  /*04b0*/  @!UP2 USEL UR4, URZ, 0xffffffff, UP1 ;  /* 0xffffffffff04a887 */ /* 0x000fc80008800000 */
[----:B------:R-:W-:-:S04]  /*04c0*/  ULOP3.LUT UR4, UR4, 0x1, URZ, 0xc0, !UPT ;  /* 0x0000000104047892 */ /* 0x000fc8000f8ec0ff */
[----:B------:R-:W-:-:S11]  /*04d0*/  UISETP.NE.U32.AND UP2, UPT, UR4, 0x1, UPT ;  /* 0x000000010400788c */ /* 0x000fd6000bf45070 */
.L_x_8:
[----:B-12---:R-:W1:Y:S01]  /*04e0*/  SHFL.IDX PT, R2, R73, RZ, 0x1f ;  /* 0x00001fff49027589 */ /* 0x006e6200000e0000 */
[----:B------:R-:W-:-:S04]  /*04f0*/  UISETP.NE.AND UP1, UPT, UR8, 0x2, UPT ;  /* 0x000000020800788c */ /* 0x000fc8000bf25270 */
[----:B------:R-:W-:Y:S01]  /*0500*/  USEL UR6, URZ, 0x1, UP1 ;  /* 0x00000001ff067887 */ /* 0x000fe20008800000 */
[----:B-1----:R-:W-:-:S13]  /*0510*/  ISETP.NE.AND P0, PT, R2, RZ, PT ;  /* 0x000000ff0200720c */ /* 0x002fda0003f05270 */
[----:B------:R-:W-:Y:S05]  /*0520*/  @P0 BRA `(.L_x_9) ;  /* 0x0000000000bc0947 */ /* 0x000fea0003800000 */
[----:B------:R-:W-:Y:S01]  /*0530*/  ELECT P0, URZ, PT ;  /* 0x0000000000ff782f */ /* 0x000fe20003800000 */
[----:B------:R-:W-:-:S12]  /*0540*/  BSSY.RECONVERGENT B0, `(.L_x_9) ;  /* 0x000002d000007945 */ /* 0x000fd80003800200 */
[----:B------:R-:W-:Y:S05]  /*0550*/  @!P0 BRA `(.L_x_10) ;  /* 0x0000000000ac8947 */ /* 0x000fea0003800000 */
[----:B------:R-:W1:Y:S01]  /*0560*/  S2UR UR5, SR_CgaCtaId ;  /* 0x00000000000579c3 */ /* 0x000e620000008800 */
[----:B------:R-:W-:Y:S01]  /*0570*/  UMOV UR7, 0x400 ;  /* 0x0000040000077882 */ /* 0x000fe20000000000 */
[----:B------:R-:W-:Y:S02]  /*0580*/  UMOV UR4, 0x1 ;  /* 0x0000000100047882 */ /* 0x000fe40000000000 */
[----:B------:R-:W-:-:S04]  /*0590*/  UIADD3 UR10, UPT, UPT, -UR4, 0x100000, URZ ;  /* 0x00100000040a7890 */ /* 0x000fc8000fffe1ff */
[----:B------:R-:W-:Y:S02]  /*05a0*/  USHF.L.U32 UR11, UR10, 0xb, URZ ;  /* 0x0000000b0a0b7899 */ /* 0x000fe400080006ff */
[----:B------:R-:W-:Y:S02]  /*05b0*/  USHF.L.U32 UR10, UR10, 0x1, URZ ;  /* 0x000000010a0a7899 */ /* 0x000fe400080006ff */
[----:B-1----:R-:W-:Y:S01]  /*05c0*/  ULEA UR5, UR5, UR7, 0x18 ;  /* 0x0000000705057291 */ /* 0x002fe2000f8ec0ff */
[----:B------:R-:W1:Y:S11]  /*05d0*/  FENCE.VIEW.ASYNC.S ;  /* 0x00000000000073c6 */ /* 0x000e760000000000 */
[----:B-1----:R1:W2:Y:S01]  /*05e0*/  SYNCS.EXCH.64 URZ, [UR5], UR10 ;  /* 0x0000000a05ff75b2 */ /* 0x0022a20008000100 */
[----:B------:R1:W3:Y:S01]  /*05f0*/  SYNCS.EXCH.64 URZ, [UR5+0x88], UR10 ;  /* 0x0000880a05ff75b2 */ /* 0x0002e20008000100 */
[----:B------:R1:W4:Y:S01]  /*0600*/  SYNCS.EXCH.64 URZ, [UR5+0x8], UR10 ;  /* 0x0000080a05ff75b2 */ /* 0x0003220008000100 */
[----:B------:R1:W1:Y:S01]  /*0610*/  SYNCS.EXCH.64 URZ, [UR5+0x90], UR10 ;  /* 0x0000900a05ff75b2 */ /* 0x0002620008000100 */
        /* <DEDUP_REMOVED lines=30> */
[----:B--234-:R-:W-:Y:S01]  /*0800*/  NOP ;  /* 0x0000000000007918 */ /* 0x01cfe20000000000 */
.L_x_10:
[----:B-1----:R-:W-:Y:S05]  /*0810*/  BSYNC.RECONVERGENT B0 ;  /* 0x0000000000007941 */ /* 0x002fea0003800200 */
.L_x_9:
[----:B------:R-:W1:Y:S01]  /*0820*/  SHFL.IDX PT, R2, R73, RZ, 0x1f ;  /* 0x00001fff49027589 */ /* 0x000e6200000e0000 */
[----:B------:R-:W-:Y:S01]  /*0830*/  NOP ;  /* 0x0000000000007918 */ /* 0x000fe20000000000 */
[----:B-1----:R-:W-:-:S13]  /*0840*/  ISETP.NE.AND P0, PT, R2, 0x1, PT ;  /* 0x000000010200780c */ /* 0x002fda0003f05270 */
[----:B------:R-:W-:Y:S05]  /*0850*/  @P0 BRA `(.L_x_11) ;  /* 0x0000000000580947 */ /* 0x000fea0003800000 */
[----:B------:R-:W1:Y:S01]  /*0860*/  S2UR UR7, SR_CgaCtaId ;  /* 0x00000000000779c3 */ /* 0x000e620000008800 */
[----:B------:R-:W-:Y:S01]  /*0870*/  UMOV UR9, 0x400 ;  /* 0x0000040000097882 */ /* 0x000fe20000000000 */
[----:B------:R-:W-:Y:S01]  /*0880*/  UMOV UR5, 0x20 ;  /* 0x0000002000057882 */ /* 0x000fe20000000000 */
[----:B------:R-:W-:Y:S01]  /*0890*/  UMOV UR4, 0x80 ;  /* 0x0000008000047882 */ /* 0x000fe20000000000 */
[----:B------:R-:W-:-:S04]  /*08a0*/  UIADD3 UR10, UPT, UPT, -UR5, 0x100000, URZ ;  /* 0x00100000050a7890 */ /* 0x000fc8000fffe1ff */
[----:B------:R-:W-:Y:S02]  /*08b0*/  USHF.L.U32 UR11, UR10, 0xb, URZ ;  /* 0x0000000b0a0b7899 */ /* 0x000fe400080006ff */
[----:B------:R-:W-:Y:S02]  /*08c0*/  USHF.L.U32 UR10, UR10, 0x1, URZ ;  /* 0x000000010a0a7899 */ /* 0x000fe400080006ff */
[----:B------:R-:W-:-:S04]  /*08d0*/  UIADD3 UR4, UPT, UPT, -UR4, 0x100000, URZ ;  /* 0x0010000004047890 */ /* 0x000fc8000fffe1ff */
[----:B------:R-:W-:Y:S02]  /*08e0*/  USHF.L.U32 UR5, UR4, 0xb, URZ ;  /* 0x0000000b04057899 */ /* 0x000fe400080006ff */
[----:B------:R-:W-:Y:S01]  /*08f0*/  USHF.L.U32 UR4, UR4, 0x1, URZ ;  /* 0x0000000104047899 */ /* 0x000fe200080006ff */
[----:B------:R-:W-:Y:S01]  /*0900*/  ELECT P0, URZ, PT ;  /* 0x0000000000ff782f */ /* 0x000fe20003800000 */
[----:B-1----:R-:W-:Y:S01]  /*0910*/  ULEA UR7, UR7, UR9, 0x18 ;  /* 0x0000000907077291 */ /* 0x002fe2000f8ec0ff */
[----:B------:R-:W1:Y:S11]  /*0920*/  FENCE.VIEW.ASYNC.S ;  /* 0x00000000000073c6 */ /* 0x000e760000000000 */
[----:B-1----:R1:W2:Y:S01]  /*0930*/  SYNCS.EXCH.64 URZ, [UR7+0x110], UR10 ;  /* 0x0001100a07ff75b2 */ /* 0x0022a20008000100 */
[----:B------:R1:W3:Y:S01]  /*0940*/  SYNCS.EXCH.64 URZ, [UR7+0x130], UR4 ;  /* 0x0001300407ff75b2 */ /* 0x0002e20008000100 */
[----:B------:R1:W4:Y:S01]  /*0950*/  SYNCS.EXCH.64 URZ, [UR7+0x118], UR10 ;  /* 0x0001180a07ff75b2 */ /* 0x0003220008000100 */
[----:B------:R1:W1:Y:S01]  /*0960*/  SYNCS.EXCH.64 URZ, [UR7+0x138], UR4 ;  /* 0x0001380407ff75b2 */ /* 0x0002620008000100 */
[----:B------:R1:W1:Y:S01]  /*0970*/  SYNCS.EXCH.64 URZ, [UR7+0x120], UR10 ;  /* 0x0001200a07ff75b2 */ /* 0x0002620008000100 */
[----:B------:R1:W1:Y:S01]  /*0980*/  SYNCS.EXCH.64 URZ, [UR7+0x140], UR4 ;  /* 0x0001400407ff75b2 */ /* 0x0002620008000100 */
[----:B------:R1:W1:Y:S01]  /*0990*/  SYNCS.EXCH.64 URZ, [UR7+0x128], UR10 ;  /* 0x0001280a07ff75b2 */ /* 0x0002620008000100 */
[----:B------:R1:W1:Y:S01]  /*09a0*/  SYNCS.EXCH.64 URZ, [UR7+0x148], UR4 ;  /* 0x0001480407ff75b2 */ /* 0x0002620008000100 */
[----:B------:R-:W-:Y:S01]  /*09b0*/  NOP ;  /* 0x0000000000007918 */ /* 0x000fe20000000000 */
.L_x_11:
[----:B------:R-:W2:Y:S01]  /*09c0*/  SHFL.IDX PT, R2, R73, RZ, 0x1f ;  /* 0x00001fff49027589 */ /* 0x000ea200000e0000 */
[----:B------:R-:W-:Y:S01]  /*09d0*/  NOP ;  /* 0x0000000000007918 */ /* 0x000fe20000000000 */
[----:B--2---:R-:W-:-:S13]  /*09e0*/  ISETP.NE.AND P0, PT, R2, 0x3, PT ;  /* 0x000000030200780c */ /* 0x004fda0003f05270 */
[----:B------:R-:W-:Y:S05]  /*09f0*/  @P0 BRA `(.L_x_12) ;  /* 0x0000000000300947 */ /* 0x000fea0003800000 */
[----:B-1----:R-:W1:Y:S01]  /*0a00*/  S2UR UR5, SR_CgaCtaId ;  /* 0x00000000000579c3 */ /* 0x002e620000008800 */
[----:B------:R-:W-:Y:S01]  /*0a10*/  UMOV UR7, 0x400 ;  /* 0x0000040000077882 */ /* 0x000fe20000000000 */
[----:B------:R-:W-:Y:S01]  /*0a20*/  UMOV UR4, 0x20 ;  /* 0x0000002000047882 */ /* 0x000fe20000000000 */
[----:B------:R-:W-:Y:S01]  /*0a30*/  ELECT P0, URZ, PT ;  /* 0x0000000000ff782f */ /* 0x000fe20003800000 */
[----:B------:R-:W-:-:S04]  /*0a40*/  UIADD3 UR10, UPT, UPT, -UR4, 0x100000, URZ ;  /* 0x00100000040a7890 */ /* 0x000fc8000fffe1ff */
[----:B------:R-:W-:Y:S02]  /*0a50*/  USHF.L.U32 UR11, UR10, 0xb, URZ ;  /* 0x0000000b0a0b7899 */ /* 0x000fe400080006ff */
[----:B------:R-:W-:Y:S02]  /*0a60*/  USHF.L.U32 UR10, UR10, 0x1, URZ ;  /* 0x000000010a0a7899 */ /* 0x000fe400080006ff */
[----:B-1----:R-:W-:Y:S01]  /*0a70*/  ULEA UR5, UR5, UR7, 0x18 ;  /* 0x0000000705057291 */ /* 0x002fe2000f8ec0ff */
[----:B------:R-:W1:Y:S11]  /*0a80*/  FENCE.VIEW.ASYNC.S ;  /* 0x00000000000073c6 */ /* 0x000e760000000000 */
[----:B-1----:R2:W1:Y:S01]  /*0a90*/  SYNCS.EXCH.64 URZ, [UR5+0x150], UR10 ;  /* 0x0001500a05ff75b2 */ /* 0x0024620008000100 */
[----:B------:R2:W1:Y:S02]  /*0aa0*/  SYNCS.EXCH.64 URZ, [UR5+0x158], UR10 ;  /* 0x0001580a05ff75b2 */ /* 0x0004640008000100 */
[----:B--2---:R-:W-:Y:S01]  /*0ab0*/  NOP ;  /* 0x0000000000007918 */ /* 0x004fe20000000000 */
.L_x_12:
[----:B------:R-:W2:Y:S01]  /*0ac0*/  SHFL.IDX PT, R2, R73, RZ, 0x1f ;  /* 0x00001fff49027589 */ /* 0x000ea200000e0000 */
[----:B------:R-:W-:Y:S01]  /*0ad0*/  NOP ;  /* 0x0000000000007918 */ /* 0x000fe20000000000 */
[----:B--2---:R-:W-:-:S13]  /*0ae0*/  ISETP.NE.AND P0, PT, R2, 0x4, PT ;  /* 0x000000040200780c */ /* 0x004fda0003f05270 */
[----:B------:R-:W-:Y:S05]  /*0af0*/  @P0 BRA `(.L_x_13) ;  /* 0x0000000000440947 */ /* 0x000fea0003800000 */
[----:B-1----:R-:W1:Y:S01]  /*0b00*/  S2UR UR5, SR_CgaCtaId ;  /* 0x00000000000579c3 */ /* 0x002e620000008800 */
[----:B------:R-:W-:Y:S01]  /*0b10*/  UMOV UR9, 0x100 ;  /* 0x0000010000097882 */ /* 0x000fe20000000000 */
[----:B------:R-:W-:Y:S01]  /*0b20*/  UMOV UR7, 0x400 ;  /* 0x0000040000077882 */ /* 0x000fe20000000000 */
[----:B------:R-:W-:Y:S01]  /*0b30*/  USEL UR9, UR9, 0xe0, UP2 ;  /* 0x000000e009097887 */ /* 0x000fe20009000000 */
[----:B------:R-:W-:Y:S01]  /*0b40*/  UMOV UR4, 0x1 ;  /* 0x0000000100047882 */ /* 0x000fe20000000000 */
[----:B------:R-:W-:Y:S01]  /*0b50*/  ELECT P0, URZ, PT ;  /* 0x0000000000ff782f */ /* 0x000fe20003800000 */
[----:B------:R-:W-:-:S04]  /*0b60*/  UIADD3 UR10, UPT, UPT, -UR4, 0x100000, URZ ;  /* 0x00100000040a7890 */ /* 0x000fc8000fffe1ff */
[----:B------:R-:W-:Y:S02]  /*0b70*/  USHF.L.U32 UR11, UR10, 0xb, URZ ;  /* 0x0000000b0a0b7899 */ /* 0x000fe400080006ff */
[----:B------:R-:W-:Y:S02]  /*0b80*/  USHF.L.U32 UR10, UR10, 0x1, URZ ;  /* 0x000000010a0a7899 */ /* 0x000fe400080006ff */
        /* <DEDUP_REMOVED lines=8> */
.L_x_13:
[----:B------:R-:W2:Y:S01]  /*0c10*/  SHFL.IDX PT, R2, R73, RZ, 0x1f ;  /* 0x00001fff49027589 */ /* 0x000ea200000e0000 */
[----:B------:R-:W-:Y:S01]  /*0c20*/  NOP ;  /* 0x0000000000007918 */ /* 0x000fe20000000000 */
[----:B--2---:R-:W-:-:S13]  /*0c30*/  ISETP.NE.AND P0, PT, R2, 0x5, PT ;  /* 0x000000050200780c */ /* 0x004fda0003f05270 */
[----:B------:R-:W-:Y:S05]  /*0c40*/  @P0 BRA `(.L_x_14) ;  /* 0x0000000000480947 */ /* 0x000fea0003800000 */
[----:B-1----:R-:W1:Y:S01]  /*0c50*/  S2UR UR7, SR_CgaCtaId ;  /* 0x00000000000779c3 */ /* 0x002e620000008800 */
        /* <DEDUP_REMOVED lines=12> */
[----:B-1----:R2:W1:Y:S01]  /*0d20*/  SYNCS.EXCH.64 URZ, [UR7+0x170], UR10 ;  /* 0x0001700a07ff75b2 */ /* 0x0024620008000100 */
[----:B------:R2:W1:Y:S01]  /*0d30*/  SYNCS.EXCH.64 URZ, [UR7+0x180], UR4 ;  /* 0x0001800407ff75b2 */ /* 0x0004620008000100 */
[----:B------:R2:W1:Y:S01]  /*0d40*/  SYNCS.EXCH.64 URZ, [UR7+0x178], UR10 ;  /* 0x0001780a07ff75b2 */ /* 0x0004620008000100 */
[----:B------:R2:W1:Y:S02]  /*0d50*/  SYNCS.EXCH.64 URZ, [UR7+0x188], UR4 ;  /* 0x0001880407ff75b2 */ /* 0x0004640008000100 */
[----:B--2---:R-:W-:Y:S01]  /*0d60*/  NOP ;  /* 0x0000000000007918 */ /* 0x004fe20000000000 */
.L_x_14:
[----:B-1----:R-:W1:Y:S01]  /*0d70*/  S2UR UR5, SR_CTAID.X ;  /* 0x00000000000579c3 */ /* 0x002e620000002500 */
[----:B------:R-:W-:-:S05]  /*0d80*/  CS2R.32 R64, SR_CgaSize ;  /* 0x0000000000407805 */ /* 0x000fca0000008a00 */
[----:B------:R-:W-:-:S05]  /*0d90*/  IMAD R64, R64, -0xa0, RZ ;  /* 0xffffff6040407824 */ /* 0x000fca00078e02ff */
[----:B------:R-:W-:-:S14]  /*0da0*/  R2UR UR9, R64 ;  /* 0x00000000400972ca */ /* 0x000fdc00000e0000 */
[----:B------:R-:W2:Y:S01]  /*0db0*/  LDCU UR9, c[0x0][UR9+0x2b0] ;  /* 0x00005600090977ac */ /* 0x000ea20008000800 */
[----:B------:R-:W-:Y:S01]  /*0dc0*/  NOP ;  /* 0x0000000000007918 */ /* 0x000fe20000000000 */
[----:B------:R-:W-:-:S05]  /*0dd0*/  CS2R.32 R64, SR_CgaSize ;  /* 0x0000000000407805 */ /* 0x000fca0000008a00 */
[----:B------:R-:W-:-:S05]  /*0de0*/  IMAD R64, R64, -0xa0, RZ ;  /* 0xffffff6040407824 */ /* 0x000fca00078e02ff */
[----:B------:R-:W-:-:S14]  /*0df0*/  R2UR UR7, R64 ;  /* 0x00000000400772ca */ /* 0x000fdc00000e0000 */
[----:B------:R-:W3:Y:S01]  /*0e00*/  LDCU UR7, c[0x0][UR7+0x2b4] ;  /* 0x00005680070777ac */ /* 0x000ee20008000800 */
[----:B------:R-:W4:Y:S08]  /*0e10*/  S2UR UR4, SR_CTAID.Y ;  /* 0x00000000000479c3 */ /* 0x000f300000002600 */
[----:B------:R-:W3:Y:S01]  /*0e20*/  LDC R9, c[0x0][0xb24] ;  /* 0x0002c900ff097b82 */ /* 0x000ee20000000800 */
[----:B-1----:R-:W-:-:S02]  /*0e30*/  I2FP.F32.U32 R4, UR5 ;  /* 0x0000000500047c45 */ /* 0x002fc40008201000 */
[----:B------:R-:W-:-:S05]  /*0e40*/  CS2R.32 R5, SR_CgaSize ;  /* 0x0000000000057805 */ /* 0x000fca0000008a00 */
[----:B------:R-:W-:-:S06]  /*0e50*/  IMAD R5, R5, -0xa0, RZ ;  /* 0xffffff6005057824 */ /* 0x000fcc00078e02ff */
[----:B------:R-:W1:Y:S01]  /*0e60*/  LDC R5, c[0x0][R5+0x2a0] ;  /* 0x0000a80005057b82 */ /* 0x000e620000000800 */
[----:B------:R-:W-:Y:S01]  /*0e70*/  MOV R19, UR5 ;  /* 0x0000000500137c02 */ /* 0x000fe20008000f00 */
[----:B--2---:R-:W-:Y:S01]  /*0e80*/  FMUL R4, R4, UR9 ;  /* 0x0000000904047c20 */ /* 0x004fe20008400000 */
[----:B----4-:R-:W-:Y:S02]  /*0e90*/  I2FP.F32.U32 R2, UR4 ;  /* 0x0000000400027c45 */ /* 0x010fe40008201000 */
[----:B------:R-:W-:-:S05]  /*0ea0*/  CS2R.32 R3, SR_CgaSize ;  /* 0x0000000000037805 */ /* 0x000fca0000008a00 */
[----:B------:R-:W-:-:S06]  /*0eb0*/  IMAD R3, R3, -0xa0, RZ ;  /* 0xffffff6003037824 */ /* 0x000fcc00078e02ff */
[----:B------:R-:W2:Y:S01]  /*0ec0*/  LDC R3, c[0x0][R3+0x2a4] ;  /* 0x0000a90003037b82 */ /* 0x000ea20000000800 */
[----:B------:R-:W4:Y:S01]  /*0ed0*/  F2I.U32.TRUNC.NTZ R64, R4 ;  /* 0x0000000400407305 */ /* 0x000f22000020f000 */
[----:B------:R-:W-:Y:S01]  /*0ee0*/  MOV R16, UR4 ;  /* 0x0000000400107c02 */ /* 0x000fe20008000f00 */
[----:B---3--:R-:W-:-:S05]  /*0ef0*/  FMUL R2, R2, UR7 ;  /* 0x0000000702027c20 */ /* 0x008fca0008400000 */
[----:B------:R-:W-:Y:S01]  /*0f00*/  BAR.SYNC.DEFER_BLOCKING 0x0 ;  /* 0x0000000000007b1d */ /* 0x000fe20000010000 */
[----:B------:R-:W-:-:S05]  /*0f10*/  ISETP.GE.AND P0, PT, R9, 0x1, PT ;  /* 0x000000010900780c */ /* 0x000fca0003f06270 */
[----:B------:R-:W3:Y:S02]  /*0f20*/  F2I.U32.TRUNC.NTZ R62, R2 ;  /* 0x00000002003e7305 */ /* 0x000ee4000020f000 */
[----:B------:R-:W2:Y:S01]  /*0f30*/  S2UR UR57, SR_CTAID.Z ;  /* 0x00000000003979c3 */ /* 0x000ea20000002700 */
[----:B----4-:R-:W-:-:S05]  /*0f40*/  IADD3 R64, PT, PT, -R64, RZ, RZ ;  /* 0x000000ff40407210 */ /* 0x010fca0007ffe1ff */
[----:B-1----:R-:W-:Y:S01]  /*0f50*/  IMAD R64, R5, R64, UR5 ;  /* 0x0000000505407e24 */ /* 0x002fe2000f8e0240 */
[----:B---3--:R-:W-:-:S05]  /*0f60*/  IADD3 R62, PT, PT, -R62, RZ, RZ ;  /* 0x000000ff3e3e7210 */ /* 0x008fca0007ffe1ff */
[----:B--2---:R-:W-:Y:S01]  /*0f70*/  IMAD R62, R3, R62, UR4 ;  /* 0x00000004033e7e24 */ /* 0x004fe2000f8e023e */
[----:B------:R-:W-:Y:S06]  /*0f80*/  @!P0 BRA `(.L_x_15) ;  /* 0x0000000000b88947 */ /* 0x000fec0003800000 */
[----:B------:R-:W1:Y:S01]  /*0f90*/  LDC.64 R4, c[0x0][0xb18] ;  /* 0x0002c600ff047b82 */ /* 0x000e620000000a00 */
[----:B------:R-:W-:-:S07]  /*0fa0*/  ISETP.NE.AND P0, PT, R9, 0x1, PT ;  /* 0x000000010900780c */ /* 0x000fce0003f05270 */
[----:B------:R-:W2:Y:S08]  /*0fb0*/  LDC R10, c[0x0][0xb0c] ;  /* 0x0002c300ff0a7b82 */ /* 0x000eb00000000800 */
[----:B------:R-:W3:Y:S08]  /*0fc0*/  LDC R11, c[0x0][0x370] ;  /* 0x0000dc00ff0b7b82 */ /* 0x000ef00000000800 */
[----:B------:R-:W4:Y:S01]  /*0fd0*/  LDC R12, c[0x0][0x374] ;  /* 0x0000dd00ff0c7b82 */ /* 0x000f220000000800 */
[----:B-1----:R-:W-:-:S07]  /*0fe0*/  ISETP.NE.AND P1, PT, R4, 0x1, PT ;  /* 0x000000010400780c */ /* 0x002fce0003f25270 */
[----:B------:R-:W3:Y:S01]  /*0ff0*/  LDC.64 R6, c[0x0][0xb10] ;  /* 0x0002c400ff067b82 */ /* 0x000ee20000000a00 */
[----:B--2---:R-:W-:-:S07]  /*1000*/  ISETP.NE.AND P2, PT, R10, 0x1, PT ;  /* 0x000000010a00780c */ /* 0x004fce0003f45270 */
[----:B------:R-:W1:Y:S08]  /*1010*/  LDC R8, c[0x0][0xb20] ;  /* 0x0002c800ff087b82 */ /* 0x000e700000000800 */
[----:B------:R-:W2:Y:S01]  /*1020*/  LDC.64 R2, c[0x0][0xb28] ;  /* 0x0002ca00ff027b82 */ /* 0x000ea20000000a00 */
[----:B----4-:R-:W-:-:S04]  /*1030*/  IMAD.HI.U32 R13, R12, R5, RZ ;  /* 0x000000050c0d7227 */ /* 0x010fc800078e00ff */
[----:B------:R-:W-:-:S04]  /*1040*/  IMAD.HI.U32 R5, R16, R5, RZ ;  /* 0x0000000510057227 */ /* 0x000fc800078e00ff */
[----:B---3--:R-:W-:-:S04]  /*1050*/  IMAD.HI.U32 R14, R11, R6, RZ ;  /* 0x000000060b0e7227 */ /* 0x008fc800078e00ff */
[C---:B------:R-:W-:Y:S01]  /*1060*/  IMAD.HI.U32 R18, R19.reuse, R6, RZ ;  /* 0x0000000613127227 */ /* 0x040fe200078e00ff */
[-C--:B------:R-:W-:Y:S02]  /*1070*/  @P2 SHF.R.U32.HI R11, RZ, R7.reuse, R14 ;  /* 0x00000007ff0b2219 */ /* 0x080fe4000001160e */
[-C--:B-1----:R-:W-:Y:S02]  /*1080*/  @P1 SHF.R.U32.HI R12, RZ, R8.reuse, R13 ;  /* 0x00000008ff0c1219 */ /* 0x082fe4000001160d */
[----:B------:R-:W-:Y:S02]  /*1090*/  SHF.R.U32.HI R5, RZ, R8, R5 ;  /* 0x00000008ff057219 */ /* 0x000fe40000011605 */
[----:B------:R-:W-:Y:S02]  /*10a0*/  SHF.R.U32.HI R18, RZ, R7, R18 ;  /* 0x00000007ff127219 */ /* 0x000fe40000011612 */
[----:B------:R-:W-:Y:S01]  /*10b0*/  SEL R5, R16, R5, !P1 ;  /* 0x0000000510057207 */ /* 0x000fe20004800000 */
[----:B--2---:R-:W-:Y:S01]  /*10c0*/  IMAD.HI.U32 R14, R12, R2, RZ ;  /* 0x000000020c0e7227 */ /* 0x004fe200078e00ff */
[----:B------:R-:W-:-:S02]  /*10d0*/  SEL R7, R19, R18, !P2 ;  /* 0x0000001213077207 */ /* 0x000fc40005000000 */
[----:B------:R-:W-:Y:S01]  /*10e0*/  IADD3 R13, PT, PT, -R5, RZ, RZ ;  /* 0x000000ff050d7210 */ /* 0x000fe20007ffe1ff */
[----:B------:R-:W-:Y:S01]  /*10f0*/  IMAD.HI.U32 R6, R11, R2, RZ ;  /* 0x000000020b067227 */ /* 0x000fe200078e00ff */
[----:B------:R-:W-:-:S03]  /*1100*/  @P0 SHF.R.U32.HI R12, RZ, R3, R14 ;  /* 0x00000003ff0c0219 */ /* 0x000fc6000001160e */
[----:B------:R-:W-:Y:S01]  /*1110*/  IMAD R13, R4, R13, R16 ;  /* 0x0000000d040d7224 */ /* 0x000fe200078e0210 */
[----:B------:R-:W-:Y:S01]  /*1120*/  @P0 SHF.R.U32.HI R11, RZ, R3, R6 ;  /* 0x00000003ff0b0219 */ /* 0x000fe20000011606 */
[----:B------:R-:W-:-:S04]  /*1130*/  IMAD R12, R12, R9, RZ ;  /* 0x000000090c0c7224 */ /* 0x000fc800078e02ff */
[----:B------:R-:W-:Y:S01]  /*1140*/  IMAD R6, R11, R9, RZ ;  /* 0x000000090b067224 */ /* 0x000fe200078e02ff */
[----:B------:R-:W-:-:S04]  /*1150*/  ISETP.GE.AND P1, PT, R5, R12, PT ;  /* 0x0000000c0500720c */ /* 0x000fc80003f26270 */
[----:B------:R-:W-:Y:S01]  /*1160*/  ISETP.GE.OR P1, PT, R7, R6, P1 ;  /* 0x000000060700720c */ /* 0x000fe20000f26670 */
[----:B------:R-:W-:-:S05]  /*1170*/  IMAD.HI.U32 R6, R5, R2, RZ ;  /* 0x0000000205067227 */ /* 0x000fca00078e00ff */
[----:B------:R-:W-:-:S04]  /*1180*/  SHF.R.U32.HI R6, RZ, R3, R6 ;  /* 0x00000003ff067219 */ /* 0x000fc80000011606 */
[----:B------:R-:W-:-:S03]  /*1190*/  SEL R6, R5, R6, !P0 ;  /* 0x0000000605067207 */ /* 0x000fc60004000000 */
[----:B------:R-:W-:Y:S01]  /*11a0*/  @!P1 IMAD.HI.U32 R8, R7, R2, RZ ;  /* 0x0000000207089227 */ /* 0x000fe200078e00ff */
[----:B------:R-:W-:-:S04]  /*11b0*/  IADD3 R2, PT, PT, -R6, RZ, RZ ;  /* 0x000000ff06027210 */ /* 0x000fc80007ffe1ff */
[----:B------:R-:W-:Y:S01]  /*11c0*/  @!P1 SHF.R.U32.HI R8, RZ, R3, R8 ;  /* 0x00000003ff089219 */ /* 0x000fe20000011608 */
[----:B------:R-:W-:-:S03]  /*11d0*/  IMAD R2, R9, R2, R5 ;  /* 0x0000000209027224 */ /* 0x000fc600078e0205 */
[----:B------:R-:W-:-:S05]  /*11e0*/  @!P1 SEL R3, R7, R8, !P0 ;  /* 0x0000000807039207 */ /* 0x000fca0004000000 */
[--C-:B------:R-:W-:Y:S02]  /*11f0*/  @!P1 IMAD.IADD R6, R6, 0x1, -R3.reuse ;  /* 0x0000000106069824 */ /* 0x100fe400078e0a03 */
[----:B------:R-:W-:Y:S01]  /*1200*/  @!P1 IMAD R3, R2, R11, R3 ;  /* 0x0000000b02039224 */ /* 0x000fe200078e0203 */
[----:B------:R-:W-:Y:S01]  /*1210*/  IADD3 R2, PT, PT, -R7, RZ, RZ ;  /* 0x000000ff07027210 */ /* 0x000fe20007ffe1ff */
[----:B------:R-:W-:Y:S02]  /*1220*/  @!P1 IMAD R5, R6, R9, R7 ;  /* 0x0000000906059224 */ /* 0x000fe400078e0207 */
[----:B------:R-:W-:Y:S02]  /*1230*/  @!P1 IMAD.MOV.U32 R7, RZ, RZ, R3 ;  /* 0x000000ffff079224 */ /* 0x000fe400078e0003 */
[----:B------:R-:W-:Y:S02]  /*1240*/  IMAD R2, R10, R2, R19 ;  /* 0x000000020a027224 */ /* 0x000fe400078e0213 */
[----:B------:R-:W-:-:S02]  /*1250*/  IMAD R16, R5, R4, R13 ;  /* 0x0000000405107224 */ /* 0x000fc400078e020d */
[----:B------:R-:W-:Y:S02]  /*1260*/  IMAD R19, R7, R10, R2 ;  /* 0x0000000a07137224 */ /* 0x000fe400078e0202 */
.L_x_15:
[----:B------:R-:W1:Y:S01]  /*1270*/  LDCU UR4, c[0x0][0xb30] ;  /* 0x00016600ff0477ac */ /* 0x000e620008000800 */
[----:B------:R-:W2:Y:S08]  /*1280*/  S2UR UR45, SR_CgaCtaId ;  /* 0x00000000002d79c3 */ /* 0x000eb00000008800 */
[----:B------:R-:W3:Y:S01]  /*1290*/  LDC R26, c[0x0][0xb24] ;  /* 0x0002c900ff1a7b82 */ /* 0x000ee20000000800 */
[----:B-1----:R-:W-:-:S09]  /*12a0*/  UISETP.NE.AND UP1, UPT, UR4, 0x1, UPT ;  /* 0x000000010400788c */ /* 0x002fd2000bf25270 */
[----:B--2---:R-:W-:Y:S05]  /*12b0*/  BRA.U UP1, `(.L_x_16) ;  /* 0x0000000101407547 */ /* 0x004fea000b800000 */
[----:B------:R-:W1:Y:S08]  /*12c0*/  LDC.64 R4, c[0x0][0xb10] ;  /* 0x0002c400ff047b82 */ /* 0x000e700000000a00 */
[----:B------:R-:W2:Y:S08]  /*12d0*/  LDC.64 R2, c[0x0][0xb18] ;  /* 0x0002c600ff027b82 */ /* 0x000eb00000000a00 */
[----:B------:R-:W4:Y:S08]  /*12e0*/  LDC R6, c[0x0][0xb20] ;  /* 0x0002c800ff067b82 */ /* 0x000f300000000800 */
[----:B------:R-:W3:Y:S01]  /*12f0*/  LDC R8, c[0x0][0xb0c] ;  /* 0x0002c300ff087b82 */ /* 0x000ee20000000800 */
[----:B-1----:R-:W-:-:S05]  /*1300*/  IMAD.HI.U32 R4, R19, R4, RZ ;  /* 0x0000000413047227 */ /* 0x002fca00078e00ff */
[----:B------:R-:W-:Y:S01]  /*1310*/  SHF.R.U32.HI R4, RZ, R5, R4 ;  /* 0x00000005ff047219 */ /* 0x000fe20000011604 */
[----:B--2---:R-:W-:Y:S01]  /*1320*/  IMAD.HI.U32 R3, R16, R3, RZ ;  /* 0x0000000310037227 */ /* 0x004fe200078e00ff */
[----:B------:R-:W-:-:S04]  /*1330*/  ISETP.NE.AND P0, PT, R2, 0x1, PT ;  /* 0x000000010200780c */ /* 0x000fc80003f05270 */
[----:B----4-:R-:W-:-:S04]  /*1340*/  SHF.R.U32.HI R3, RZ, R6, R3 ;  /* 0x00000006ff037219 */ /* 0x010fc80000011603 */
[----:B------:R-:W-:Y:S02]  /*1350*/  SEL R3, R16, R3, !P0 ;  /* 0x0000000310037207 */ /* 0x000fe40004000000 */
[----:B---3--:R-:W-:-:S04]  /*1360*/  ISETP.NE.AND P1, PT, R8, 0x1, PT ;  /* 0x000000010800780c */ /* 0x008fc80003f25270 */
[----:B------:R-:W-:-:S05]  /*1370*/  SEL R4, R19, R4, !P1 ;  /* 0x0000000413047207 */ /* 0x000fca0004800000 */
[----:B------:R-:W-:Y:S02]  /*1380*/  IMAD.IADD R5, R3, 0x1, -R4 ;  /* 0x0000000103057824 */ /* 0x000fe400078e0a04 */
[----:B------:R-:W-:Y:S02]  /*1390*/  IMAD.IADD R3, R4, 0x1, -R3 ;  /* 0x0000000104037824 */ /* 0x000fe400078e0a03 */
[----:B------:R-:W-:Y:S02]  /*13a0*/  IMAD R19, R5, R8, R19 ;  /* 0x0000000805137224 */ /* 0x000fe400078e0213 */
[----:B------:R-:W-:-:S07]  /*13b0*/  IMAD R16, R3, R2, R16 ;  /* 0x0000000203107224 */ /* 0x000fce00078e0210 */
.L_x_16:
[----:B------:R-:W-:Y:S01]  /*13c0*/  BAR.SYNC.DEFER_BLOCKING 0x0 ;  /* 0x0000000000007b1d */ /* 0x000fe20000010000 */
[----:B------:R-:W-:Y:S01]  /*13d0*/  UISETP.NE.AND UP1, UPT, UR8, 0x2, UPT ;  /* 0x000000020800788c */ /* 0x000fe2000bf25270 */
[----:B------:R-:W-:Y:S02]  /*13e0*/  ISETP.NE.OR P5, PT, R0, 0x2, !P5 ;  /* 0x000000020000780c */ /* 0x000fe40006fa5670 */
[----:B------:R-:W-:-:S06]  /*13f0*/  LOP3.LUT R2, R72, 0x1f, RZ, 0xc0, !PT ;  /* 0x0000001f48027812 */ /* 0x000fcc00078ec0ff */
[----:B------:R-:W-:Y:S05]  /*1400*/  BRA.U UP1, `(.L_x_17) ;  /* 0x0000001d01b47547 */ /* 0x000fea000b800000 */
[----:B------:R-:W1:Y:S01]  /*1410*/  LDCU UR6, c[0x0][0x388] ;  /* 0x00007100ff0677ac */ /* 0x000e620008000800 */
[----:B------:R-:W2:Y:S01]  /*1420*/  LDC R11, c[0x0][0x370] ;  /* 0x0000dc00ff0b7b82 */ /* 0x000ea20000000800 */
[----:B------:R-:W-:Y:S01]  /*1430*/  PLOP3.LUT P0, PT, PT, PT, UP2, 0x80, 0x8 ;  /* 0x000000000008781c */ /* 0x000fe20003f0f028 */
[----:B------:R-:W-:Y:S01]  /*1440*/  IMAD.MOV.U32 R10, RZ, RZ, RZ ;  /* 0x000000ffff0a7224 */ /* 0x000fe200078e00ff */
[----:B------:R-:W4:Y:S01]  /*1450*/  LDCU UR4, c[0x0][0x38c] ;  /* 0x00007180ff0477ac */ /* 0x000f220008000800 */
[----:B------:R-:W-:Y:S02]  /*1460*/  ISETP.EQ.OR P4, PT, R2, RZ, P5 ;  /* 0x000000ff0200720c */ /* 0x000fe40002f82670 */
[----:B------:R-:W-:Y:S01]  /*1470*/  PLOP3.LUT P0, PT, P0, PT, PT, 0x8, 0x80 ;  /* 0x000000000080781c */ /* 0x000fe2000070e170 */
[----:B------:R-:W3:Y:S01]  /*1480*/  LDCU UR35, c[0x0][0x390] ;  /* 0x00007200ff2377ac */ /* 0x000ee20008000800 */
[----:B------:R-:W2:Y:S01]  /*1490*/  LDC R0, c[0x0][0x374] ;  /* 0x0000dd00ff007b82 */ /* 0x000ea20000000800 */
[----:B------:R-:W2:Y:S01]  /*14a0*/  LDCU.64 UR36, c[0x0][0x348] ;  /* 0x00006900ff2477ac */ /* 0x000ea20008000a00 */
[----:B------:R-:W-:Y:S01]  /*14b0*/  UMOV UR33, 0x1 ;  /* 0x0000000100217882 */ /* 0x000fe20000000000 */
[----:B------:R-:W-:Y:S01]  /*14c0*/  UMOV UR32, URZ ;  /* 0x000000ff00207c82 */ /* 0x000fe20008000000 */
[----:B-1----:R-:W-:Y:S01]  /*14d0*/  UIADD3 UR6, UPT, UPT, UR6, 0x1f, URZ ;  /* 0x0000001f06067890 */ /* 0x002fe2000fffe0ff */
[----:B------:R-:W-:Y:S01]  /*14e0*/  UMOV UR20, URZ ;  /* 0x000000ff00147c82 */ /* 0x000fe20008000000 */
[----:B------:R-:W-:-:S02]  /*14f0*/  UMOV UR31, URZ ;  /* 0x000000ff001f7c82 */ /* 0x000fc40008000000 */
[----:B------:R-:W-:-:S04]  /*1500*/  USHF.R.S32.HI UR5, URZ, 0x1f, UR6 ;  /* 0x0000001fff057899 */ /* 0x000fc80008011406 */
[----:B------:R-:W-:-:S04]  /*1510*/  ULEA.HI UR5, UR5, UR6, URZ, 0x5 ;  /* 0x0000000605057291 */ /* 0x000fc8000f8f28ff */
[----:B------:R-:W-:-:S04]  /*1520*/  USHF.R.S32.HI UR5, URZ, 0x5, UR5 ;  /* 0x00000005ff057899 */ /* 0x000fc80008011405 */
[----:B----4-:R-:W-:-:S04]  /*1530*/  UIMAD UR4, UR5, UR4, URZ ;  /* 0x00000004050472a4 */ /* 0x010fc8000f8e02ff */
[----:B---3--:R-:W-:-:S04]  /*1540*/  UIMAD UR35, UR4, UR35, URZ ;  /* 0x00000023042372a4 */ /* 0x008fc8000f8e02ff */
[----:B------:R-:W-:Y:S02]  /*1550*/  UISETP.NE.AND UP1, UPT, UR35, URZ, UPT ;  /* 0x000000ff2300728c */ /* 0x000fe4000bf25270 */
[----:B------:R-:W-:-:S04]  /*1560*/  UISETP.LT.U32.AND UP0, UPT, UR35, 0x11, UPT ;  /* 0x000000112300788c */ /* 0x000fc8000bf01070 */
[----:B------:R-:W-:-:S04]  /*1570*/  USEL UR34, UR35, 0x11, UP0 ;  /* 0x0000001123227887 */ /* 0x000fc80008000000 */
[----:B------:R-:W-:Y:S02]  /*1580*/  UIADD3 UR23, UPT, UPT, UR34, -0x1, URZ ;  /* 0xffffffff22177890 */ /* 0x000fe4000fffe0ff */
[----:B------:R-:W-:Y:S02]  /*1590*/  @!UP1 UIADD3 UR23, UPT, UPT, UR34, URZ, URZ ;  /* 0x000000ff22179290 */ /* 0x000fe4000fffe0ff */
[----:B------:R-:W-:Y:S02]  /*15a0*/  UIADD3 UR34, UPT, UPT, UR35, -UR34, URZ ;  /* 0x8000002223227290 */ /* 0x000fe4000fffe0ff */
[----:B--2---:R-:W-:-:S12]  /*15b0*/  UIADD3 UR23, UPT, UPT, UR23, 0x1, URZ ;  /* 0x0000000117177890 */ /* 0x004fd8000fffe0ff */
.L_x_33:
[----:B------:R-:W1:Y:S01]  /*15c0*/  S2UR UR22, SR_CgaCtaId ;  /* 0x00000000001679c3 */ /* 0x000e620000008800 */
[----:B------:R-:W-:Y:S01]  /*15d0*/  UMOV UR4, 0x400 ;  /* 0x0000040000047882 */ /* 0x000fe20000000000 */
[----:B------:R-:W-:Y:S01]  /*15e0*/  IMAD.U32 R2, RZ, RZ, UR33 ;  /* 0x00000021ff027e24 */ /* 0x000fe2000f8e00ff */
[----:B------:R-:W-:Y:S01]  /*15f0*/  UISETP.NE.AND UP0, UPT, UR35, URZ, UPT ;  /* 0x000000ff2300728c */ /* 0x000fe2000bf05270 */
[----:B------:R-:W-:Y:S01]  /*1600*/  R2UR UR27, R16 ;  /* 0x00000000101b72ca */ /* 0x000fe200000e0000 */
[----:B------:R-:W-:Y:S01]  /*1610*/  IMAD.SHL.U32 R19, R19, 0x40, RZ ;  /* 0x0000004013137824 */ /* 0x000fe200078e00ff */
[----:B------:R-:W-:Y:S01]  /*1620*/  UMOV UR30, URZ ;  /* 0x000000ff001e7c82 */ /* 0x000fe20008000000 */
[----:B------:R-:W-:Y:S01]  /*1630*/  SHF.L.U32 R2, R2, 0x1f, RZ ;  /* 0x0000001f02027819 */ /* 0x000fe200000006ff */
[----:B------:R-:W-:Y:S01]  /*1640*/  UMOV UR29, URZ ;  /* 0x000000ff001d7c82 */ /* 0x000fe20008000000 */
[----:B------:R-:W-:-:S08]  /*1650*/  UMOV UR28, URZ ;  /* 0x000000ff001c7c82 */ /* 0x000fd00008000000 */
[----:B------:R-:W-:Y:S02]  /*1660*/  USHF.L.U32 UR27, UR27, 0x7, URZ ;  /* 0x000000071b1b7899 */ /* 0x000fe400080006ff */
[----:B-1----:R-:W-:-:S04]  /*1670*/  ULEA UR22, UR22, UR4, 0x18 ;  /* 0x0000000416167291 */ /* 0x002fc8000f8ec0ff */
[----:B------:R-:W-:-:S09]  /*1680*/  ULEA UR4, UR32, UR22, 0x3 ;  /* 0x0000001620047291 */ /* 0x000fd2000f8e18ff */
[----:B--2---:R1:W2:Y:S01]  /*1690*/  SYNCS.PHASECHK.TRANS64.TRYWAIT P2, [UR4+0x88], R2 ;  /* 0x00008802ff0075a7 */ /* 0x0042a20008041104 */
[----:B---3--:R-:W-:Y:S05]  /*16a0*/  BRA.U !UP0, `(.L_x_18) ;  /* 0x00000005086c7547 */ /* 0x008fea000b800000 */
[----:B------:R-:W3:Y:S01]  /*16b0*/  LDC.64 R8, c[0x0][0x480] ;  /* 0x00012000ff087b82 */ /* 0x000ee20000000a00 */
[----:B------:R-:W4:Y:S01]  /*16c0*/  LDCU UR16, c[0x0][0x390] ;  /* 0x00007200ff1077ac */ /* 0x000f220008000800 */
[----:B------:R-:W2:Y:S06]  /*16d0*/  LDCU UR17, c[0x0][0x38c] ;  /* 0x00007180ff1177ac */ /* 0x000eac0008000800 */
[----:B------:R-:W4:Y:S01]  /*16e0*/  LDC.64 R6, c[0x0][0x488] ;  /* 0x00012200ff067b82 */ /* 0x000f220000000a00 */
[----:B------:R-:W2:Y:S01]  /*16f0*/  LDCU.64 UR14, c[0x0][0x4b8] ;  /* 0x00009700ff0e77ac */ /* 0x000ea20008000a00 */
[----:B------:R-:W-:Y:S01]  /*1700*/  UIADD3 UR31, UPT, UPT, UR23, UR20, URZ ;  /* 0x00000014171f7290 */ /* 0x000fe2000fffe0ff */
[----:B------:R-:W-:-:S05]  /*1710*/  UMOV UR30, URZ ;  /* 0x000000ff001e7c82 */ /* 0x000fca0008000000 */
[----:B-1----:R-:W1:Y:S01]  /*1720*/  LDC.64 R2, c[0x0][0x490] ;  /* 0x00012400ff027b82 */ /* 0x002e620000000a00 */
[----:B------:R-:W-:Y:S01]  /*1730*/  UMOV UR18, UR32 ;  /* 0x0000002000127c82 */ /* 0x000fe20008000000 */
[----:B------:R-:W-:Y:S01]  /*1740*/  UMOV UR28, URZ ;  /* 0x000000ff001c7c82 */ /* 0x000fe20008000000 */
[----:B------:R-:W-:Y:S01]  /*1750*/  UMOV UR29, URZ ;  /* 0x000000ff001d7c82 */ /* 0x000fe20008000000 */
[----:B---3--:R-:W-:Y:S01]  /*1760*/  IMAD.HI.U32 R9, R19, R9, RZ ;  /* 0x0000000913097227 */ /* 0x008fe200078e00ff */
[----:B------:R-:W-:-:S03]  /*1770*/  ISETP.NE.AND P1, PT, R8, 0x1, PT ;  /* 0x000000010800780c */ /* 0x000fc60003f25270 */
[----:B------:R-:W3:Y:S01]  /*1780*/  LDC.64 R4, c[0x0][0x4b0] ;  /* 0x00012c00ff047b82 */ /* 0x000ee20000000a00 */
[----:B----4-:R-:W-:-:S04]  /*1790*/  SHF.R.U32.HI R6, RZ, R6, R9 ;  /* 0x00000006ff067219 */ /* 0x010fc80000011609 */
[----:B------:R-:W-:Y:S02]  /*17a0*/  SEL R6, R19, R6, !P1 ;  /* 0x0000000613067207 */ /* 0x000fe40004800000 */
[----:B------:R-:W-:Y:S02]  /*17b0*/  ISETP.NE.AND P1, PT, R7, 0x1, PT ;  /* 0x000000010700780c */ /* 0x000fe40003f25270 */
[C---:B------:R-:W-:Y:S01]  /*17c0*/  R2UR UR4, R6.reuse ;  /* 0x00000000060472ca */ /* 0x040fe200000e0000 */
[----:B-1----:R-:W-:-:S04]  /*17d0*/  IMAD.HI.U32 R2, R6, R2, RZ ;  /* 0x0000000206027227 */ /* 0x002fc800078e00ff */
[----:B------:R-:W-:Y:S01]  /*17e0*/  IMAD.MOV R12, RZ, RZ, -R6 ;  /* 0x000000ffff0c7224 */ /* 0x000fe200078e0a06 */
[----:B------:R-:W-:-:S03]  /*17f0*/  SHF.R.U32.HI R2, RZ, R3, R2 ;  /* 0x00000003ff027219 */ /* 0x000fc60000011602 */
[----:B------:R-:W-:Y:S01]  /*1800*/  IMAD R12, R8, R12, R19 ;  /* 0x0000000c080c7224 */ /* 0x000fe200078e0213 */
[----:B------:R-:W-:Y:S01]  /*1810*/  R2UR UR13, R2 ;  /* 0x00000000020d72ca */ /* 0x000fe200000e0000 */
[----:B------:R-:W-:Y:S01]  /*1820*/  VOTEU.ANY UP0, P1 ;  /* 0x0000000000ff7886 */ /* 0x000fe20000800100 */
[----:B------:R-:W1:Y:S01]  /*1830*/  LDC.64 R2, c[0x0][0x4d0] ;  /* 0x00013400ff027b82 */ /* 0x000e620000000a00 */
[----:B---3--:R-:W-:Y:S02]  /*1840*/  R2UR UR8, R4 ;  /* 0x00000000040872ca */ /* 0x008fe400000e0000 */
[----:B------:R-:W-:Y:S02]  /*1850*/  R2UR UR9, R12 ;  /* 0x000000000c0972ca */ /* 0x000fe400000e0000 */
[----:B------:R-:W-:-:S06]  /*1860*/  R2UR UR6, R5 ;  /* 0x00000000050672ca */ /* 0x000fcc00000e0000 */
[----:B------:R-:W-:Y:S01]  /*1870*/  USEL UR13, UR4, UR13, !UP0 ;  /* 0x0000000d040d7287 */ /* 0x000fe2000c000000 */
[----:B------:R-:W3:Y:S05]  /*1880*/  LDCU.64 UR4, c[0x0][0x4d8] ;  /* 0x00009b00ff0477ac */ /* 0x000eea0008000a00 */
[----:B------:R-:W-:-:S04]  /*1890*/  IMAD R9, RZ, RZ, -UR13 ;  /* 0x8000000dff097e24 */ /* 0x000fc8000f8e02ff */
[----:B------:R-:W-:Y:S01]  /*18a0*/  IMAD R9, R7, R9, R6 ;  /* 0x0000000907097224 */ /* 0x000fe200078e0206 */
[----:B-1----:R-:W-:-:S04]  /*18b0*/  R2UR UR11, R2 ;  /* 0x00000000020b72ca */ /* 0x002fc800000e0000 */
[----:B------:R-:W-:Y:S02]  /*18c0*/  R2UR UR7, R9 ;  /* 0x00000000090772ca */ /* 0x000fe400000e0000 */
[----:B------:R-:W-:-:S07]  /*18d0*/  R2UR UR12, R3 ;  /* 0x00000000030c72ca */ /* 0x000fce00000e0000 */
[----:B------:R-:W-:-:S06]  /*18e0*/  UIMAD UR11, UR9, UR8, UR11 ;  /* 0x00000008090b72a4 */ /* 0x000fcc000f8e020b */
[----:B--23--:R-:W-:-:S12]  /*18f0*/  UIMAD UR12, UR7, UR6, UR12 ;  /* 0x00000006070c72a4 */ /* 0x00cfd8000f8e020c */
.L_x_23:
[----:B------:R-:W-:Y:S01]  /*1900*/  @!P5 MOV R3, 0x3000 ;  /* 0x000030000003d802 */ /* 0x000fe20000000f00 */
[----:B------:R-:W-:Y:S01]  /*1910*/  ULEA UR9, UR18, UR22, 0x3 ;  /* 0x0000001612097291 */ /* 0x000fe2000f8e18ff */
[----:B----4-:R-:W-:Y:S11]  /*1920*/  @P2 BRA `(.L_x_19) ;  /* 0x0000000000102947 */ /* 0x010ff60003800000 */
[----:B------:R-:W-:Y:S04]  /*1930*/  MOV R2, UR33 ;  /* 0x0000002100027c02 */ /* 0x000fe80008000f00 */
[----:B------:R-:W-:Y:S04]  /*1940*/  SHF.L.U32 R5, R2, 0x1f, RZ ;  /* 0x0000001f02057819 */ /* 0x000fe800000006ff */
[----:B------:R-:W1:Y:S02]  /*1950*/  SYNCS.PHASECHK.TRANS64.TRYWAIT P1, [UR9+0x88], R5 ;  /* 0x00008805ff0075a7 */ /* 0x000e640008021109 */
[----:B-1----:R-:W-:Y:S05]  /*1960*/  @!P1 BRA `(.L_x_20) ;  /* 0x0000006c00f49947 */ /* 0x002fea0003800000 */
.L_x_19:
[----:B------:R2:W-:Y:S01]  /*1970*/  @!P5 SYNCS.ARRIVE.TRANS64 RZ, [UR9], R3 ;  /* 0x00000003ffffd9a7 */ /* 0x0005e20008000009 */
[----:B------:R-:W-:Y:S04]  /*1980*/  BSSY.RECONVERGENT B0, `(.L_x_21) ;  /* 0x0000003000007945 */ /* 0x000fe80003800200 */
[----:B------:R-:W-:Y:S05]  /*1990*/  @P4 BRA `(.L_x_22) ;  /* 0x0000000000044947 */ /* 0x000fea0003800000 */
[----:B------:R-:W-:Y:S05]  /*19a0*/  BPT.TRAP 0x1 ;  /* 0x000000040000795c */ /* 0x000fea0000300000 */
.L_x_22:
[----:B------:R-:W-:Y:S05]  /*19b0*/  BSYNC.RECONVERGENT B0 ;  /* 0x0000000000007941 */ /* 0x000fea0003800200 */
.L_x_21:
[----:B------:R-:W-:Y:S02]  /*19c0*/  UIADD3 UR32, UPT, UPT, UR18, 0x1, URZ ;  /* 0x0000000112207890 */ /* 0x000fe4000fffe0ff */
[----:B------:R-:W-:Y:S02]  /*19d0*/  UIMAD UR7, UR28, UR14, UR4 ;  /* 0x0000000e1c0772a4 */ /* 0x000fe4000f8e0204 */
[----:B------:R-:W-:Y:S02]  /*19e0*/  UISETP.NE.AND UP0, UPT, UR32, 0x11, UPT ;  /* 0x000000112000788c */ /* 0x000fe4000bf05270 */
[----:B------:R-:W-:Y:S02]  /*19f0*/  UIMAD UR6, UR29, UR15, UR5 ;  /* 0x0000000f1d0672a4 */ /* 0x000fe4000f8e0205 */
[----:B------:R-:W-:Y:S02]  /*1a00*/  USEL UR8, URZ, 0x1, UP0 ;  /* 0x00000001ff087887 */ /* 0x000fe40008000000 */
[----:B------:R-:W-:Y:S02]  /*1a10*/  USEL UR32, UR32, URZ, UP0 ;  /* 0x000000ff20207287 */ /* 0x000fe40008000000 */
[----:B------:R-:W-:Y:S02]  /*1a20*/  ULOP3.LUT UR33, UR33, UR8, URZ, 0x3c, !UPT ;  /* 0x0000000821217292 */ /* 0x000fe4000f8e3cff */
[----:B------:R-:W-:Y:S02]  /*1a30*/  ULEA UR8, UR32, UR22, 0x3 ;  /* 0x0000001620087291 */ /* 0x000fe4000f8e18ff */
[----:B------:R-:W-:Y:S02]  /*1a40*/  ULEA UR21, UR18, UR22, 0xd ;  /* 0x0000001612157291 */ /* 0x000fe4000f8e68ff */
[----:B------:R-:W-:Y:S01]  /*1a50*/  UIADD3 UR44, UP1, UPT, UR36, 0x80, URZ ;  /* 0x00000080242c7890 */ /* 0x000fe2000ff3e0ff */
[----:B-1----:R-:W-:Y:S01]  /*1a60*/  MOV R2, UR33 ;  /* 0x0000002100027c02 */ /* 0x002fe20008000f00 */
[----:B------:R-:W-:Y:S02]  /*1a70*/  UPRMT UR42, UR7, 0x40, UR6 ;  /* 0x00000040072a7896 */ /* 0x000fe40008000006 */
[----:B------:R-:W-:Y:S01]  /*1a80*/  UIADD3 UR24, UPT, UPT, UR21, 0x15400, URZ ;  /* 0x0001540015187890 */ /* 0x000fe2000fffe0ff */
[----:B--2---:R-:W-:Y:S01]  /*1a90*/  SHF.L.U32 R3, R2, 0x1f, RZ ;  /* 0x0000001f02037819 */ /* 0x004fe200000006ff */
[----:B------:R-:W-:Y:S02]  /*1aa0*/  USHF.L.U32 UR10, UR30, 0x5, URZ ;  /* 0x000000051e0a7899 */ /* 0x000fe400080006ff */
[----:B------:R-:W-:Y:S01]  /*1ab0*/  UIADD3.X UR45, UPT, UPT, URZ, UR37, URZ, UP1, !UPT ;  /* 0x00000025ff2d7290 */ /* 0x000fe20008ffe4ff */
[----:B------:R3:W4:Y:S01]  /*1ac0*/  SYNCS.PHASECHK.TRANS64.TRYWAIT P2, [UR8+0x88], R3 ;  /* 0x00008803ff0075a7 */ /* 0x0007220008041108 */
[----:B------:R-:W-:Y:S02]  /*1ad0*/  ULEA UR8, UR18, UR22, 0xc ;  /* 0x0000001612087291 */ /* 0x000fe4000f8e60ff */
[----:B------:R-:W-:Y:S02]  /*1ae0*/  UPRMT UR21, UR42, 0x5410, URZ ;  /* 0x000054102a157896 */ /* 0x000fe400080000ff */
[----:B------:R-:W-:Y:S02]  /*1af0*/  UIADD3 UR8, UPT, UPT, UR8, 0x4400, URZ ;  /* 0x0000440008087890 */ /* 0x000fe4000fffe0ff */
[----:B------:R-:W-:Y:S02]  /*1b00*/  UIADD3 UR40, UP0, UPT, UR36, 0x180, URZ ;  /* 0x0000018024287890 */ /* 0x000fe4000ff1e0ff */
[----:B------:R-:W-:Y:S02]  /*1b10*/  UIADD3 UR19, UPT, UPT, UR28, 0x1, URZ ;  /* 0x000000011c137890 */ /* 0x000fe4000fffe0ff */
[----:B------:R-:W-:Y:S02]  /*1b20*/  UIADD3.X UR41, UPT, UPT, URZ, UR37, URZ, UP0, !UPT ;  /* 0x00000025ff297290 */ /* 0x000fe400087fe4ff */
[----:B------:R-:W-:Y:S01]  /*1b30*/  UISETP.NE.AND UP2, UPT, UR19, UR17, UPT ;  /* 0x000000111300728c */ /* 0x000fe2000bf45270 */
[----:B------:R-:W-:Y:S01]  /*1b40*/  UTMALDG.4D.IM2COL [UR8], [UR44], UR21 ;  /* 0x000000082c0073b4 */ /* 0x000fe20008058015 */
[----:B------:R-:W-:Y:S02]  /*1b50*/  UIADD3 UR18, UPT, UPT, UR29, 0x1, URZ ;  /* 0x000000011d127890 */ /* 0x000fe4000fffe0ff */
[----:B------:R-:W-:Y:S02]  /*1b60*/  UIADD3 UR20, UPT, UPT, UR20, 0x1, URZ ;  /* 0x0000000114147890 */ /* 0x000fe4000fffe0ff */
[----:B------:R-:W-:Y:S01]  /*1b70*/  UIADD3 UR42, UPT, UPT, UR30, 0x1, URZ ;  /* 0x000000011e2a7890 */ /* 0x000fe2000fffe0ff */
[----:B------:R-:W-:Y:S01]  /*1b80*/  UMOV UR38, 0x0 ;  /* 0x0000000000267882 */ /* 0x000fe20000000000 */
[----:B------:R-:W-:Y:S01]  /*1b90*/  UMOV UR39, 0x10000000 ;  /* 0x1000000000277882 */ /* 0x000fe20000000000 */
[----:B------:R-:W-:Y:S02]  /*1ba0*/  UMOV UR25, UR9 ;  /* 0x0000000900197c82 */ /* 0x000fe40008000000 */
[----:B------:R-:W-:Y:S01]  /*1bb0*/  @UP2 UIADD3 UR18, UPT, UPT, UR29, URZ, URZ ;  /* 0x000000ff1d122290 */ /* 0x000fe2000fffe0ff */
[----:B------:R-:W-:Y:S03]  /*1bc0*/  UMOV UR26, UR10 ;  /* 0x0000000a001a7c82 */ /* 0x000fe60008000000 */
[----:B------:R-:W-:Y:S01]  /*1bd0*/  UISETP.NE.AND UP0, UPT, UR18, UR16, UPT ;  /* 0x000000101200728c */ /* 0x000fe2000bf05270 */
[----:B------:R1:W-:Y:S10]  /*1be0*/  UTMALDG.4D [UR24], [UR40], desc[UR38] ;  /* 0x00002618280075b4 */ /* 0x0003f40008019000 */
[----:B------:R-:W-:Y:S07]  /*1bf0*/  @UP0 UIADD3 UR42, UPT, UPT, UR30, URZ, URZ ;  /* 0x000000ff1e2a0290 */ /* 0x000fee000fffe0ff */
[----:B------:R-:W-:Y:S01]  /*1c00*/  UMOV UR30, UR42 ;  /* 0x0000002a001e7c82 */ /* 0x000fe20008000000 */
[----:B-1----:R-:W-:Y:S02]  /*1c10*/  USEL UR29, UR18, URZ, UP0 ;  /* 0x000000ff121d7287 */ /* 0x002fe40008000000 */
[----:B------:R-:W-:Y:S02]  /*1c20*/  UISETP.NE.AND UP0, UPT, UR20, UR31, UPT ;  /* 0x0000001f1400728c */ /* 0x000fe4000bf05270 */
[----:B------:R-:W-:Y:S01]  /*1c30*/  USEL UR28, UR19, URZ, UP2 ;  /* 0x000000ff131c7287 */ /* 0x000fe20009000000 */
[----:B------:R-:W-:Y:S06]  /*1c40*/  UMOV UR18, UR32 ;  /* 0x0000002000127c82 */ /* 0x000fec0008000000 */
[----:B---3--:R-:W-:Y:S05]  /*1c50*/  BRA.U UP0, `(.L_x_23) ;  /* 0xfffffffd00287547 */ /* 0x008fea000b83ffff */
.L_x_18:
[----:B------:R-:W-:Y:S01]  /*1c60*/  ULEA UR4, UR32, UR22, 0x3 ;  /* 0x0000001620047291 */ /* 0x000fe2000f8e18ff */
[----:B-1----:R-:W-:Y:S01]  /*1c70*/  MOV R2, UR33 ;  /* 0x0000002100027c02 */ /* 0x002fe20008000f00 */
[----:B------:R-:W-:Y:S01]  /*1c80*/  @!P0 SYNCS.ARRIVE.TRANS64.A1T0 RZ, [UR22+0x158], RZ ;  /* 0x000158ffffff89a7 */ /* 0x000fe20008100016 */
[----:B------:R-:W-:Y:S02]  /*1c90*/  UISETP.GE.AND UP0, UPT, UR34, 0x1, UPT ;  /* 0x000000012200788c */ /* 0x000fe4000bf06270 */
[----:B------:R-:W-:-:S04]  /*1ca0*/  SHF.L.U32 R2, R2, 0x1f, RZ ;  /* 0x0000001f02027819 */ /* 0x000fc800000006ff */
[----:B------:R1:W3:Y:S03]  /*1cb0*/  SYNCS.PHASECHK.TRANS64.TRYWAIT P1, [UR4+0x88], R2 ;  /* 0x00008802ff0075a7 */ /* 0x0002e60008021104 */
[----:B------:R-:W-:Y:S05]  /*1cc0*/  BRA.U !UP0, `(.L_x_24) ;  /* 0x0000000508747547 */ /* 0x000fea000b800000 */
[----:B------:R-:W4:Y:S01]  /*1cd0*/  LDC.64 R8, c[0x0][0x480] ;  /* 0x00012000ff087b82 */ /* 0x000f220000000a00 */
[----:B------:R-:W2:Y:S01]  /*1ce0*/  LDCU UR25, c[0x0][0x390] ;  /* 0x00007200ff1977ac */ /* 0x000ea20008000800 */
[----:B------:R-:W2:Y:S06]  /*1cf0*/  LDCU UR26, c[0x0][0x38c] ;  /* 0x00007180ff1a77ac */ /* 0x000eac0008000800 */
[----:B------:R-:W4:Y:S01]  /*1d00*/  LDC.64 R6, c[0x0][0x488] ;  /* 0x00012200ff067b82 */ /* 0x000f220000000a00 */
[----:B------:R-:W2:Y:S01]  /*1d10*/  LDCU.64 UR14, c[0x0][0x4b8] ;  /* 0x00009700ff0e77ac */ /* 0x000ea20008000a00 */
[----:B------:R-:W-:Y:S01]  /*1d20*/  UIADD3 UR31, UPT, UPT, UR34, UR31, URZ ;  /* 0x0000001f221f7290 */ /* 0x000fe2000fffe0ff */
[----:B------:R-:W-:-:S05]  /*1d30*/  UMOV UR40, UR34 ;  /* 0x0000002200287c82 */ /* 0x000fca0008000000 */
[----:B-1----:R-:W1:Y:S01]  /*1d40*/  LDC.64 R2, c[0x0][0x490] ;  /* 0x00012400ff027b82 */ /* 0x002e620000000a00 */
[----:B------:R-:W-:Y:S01]  /*1d50*/  UMOV UR38, UR32 ;  /* 0x0000002000267c82 */ /* 0x000fe20008000000 */
[----:B----4-:R-:W-:Y:S01]  /*1d60*/  IMAD.HI.U32 R9, R19, R9, RZ ;  /* 0x0000000913097227 */ /* 0x010fe200078e00ff */
[----:B------:R-:W-:-:S05]  /*1d70*/  ISETP.NE.AND P0, PT, R8, 0x1, PT ;  /* 0x000000010800780c */ /* 0x000fca0003f05270 */
[----:B------:R-:W4:Y:S01]  /*1d80*/  LDC.64 R4, c[0x0][0x4b0] ;  /* 0x00012c00ff047b82 */ /* 0x000f220000000a00 */
[----:B------:R-:W-:-:S04]  /*1d90*/  SHF.R.U32.HI R6, RZ, R6, R9 ;  /* 0x00000006ff067219 */ /* 0x000fc80000011609 */
        /* <DEDUP_REMOVED lines=10> */
[----:B----4-:R-:W-:Y:S02]  /*1e40*/  R2UR UR8, R4 ;  /* 0x00000000040872ca */ /* 0x010fe400000e0000 */
[----:B------:R-:W-:Y:S02]  /*1e50*/  R2UR UR9, R9 ;  /* 0x00000000090972ca */ /* 0x000fe400000e0000 */
[----:B------:R-:W-:-:S06]  /*1e60*/  R2UR UR6, R5 ;  /* 0x00000000050672ca */ /* 0x000fcc00000e0000 */
[----:B------:R-:W-:Y:S01]  /*1e70*/  USEL UR13, UR4, UR13, !UP0 ;  /* 0x0000000d040d7287 */ /* 0x000fe2000c000000 */
[----:B------:R-:W4:Y:S05]  /*1e80*/  LDCU.64 UR4, c[0x0][0x4d8] ;  /* 0x00009b00ff0477ac */ /* 0x000f2a0008000a00 */
[----:B------:R-:W-:-:S04]  /*1e90*/  IMAD R12, RZ, RZ, -UR13 ;  /* 0x8000000dff0c7e24 */ /* 0x000fc8000f8e02ff */
[----:B------:R-:W-:Y:S01]  /*1ea0*/  IMAD R12, R7, R12, R6 ;  /* 0x0000000c070c7224 */ /* 0x000fe200078e0206 */
[----:B-1----:R-:W-:-:S04]  /*1eb0*/  R2UR UR11, R2 ;  /* 0x00000000020b72ca */ /* 0x002fc800000e0000 */
[----:B------:R-:W-:Y:S02]  /*1ec0*/  R2UR UR7, R12 ;  /* 0x000000000c0772ca */ /* 0x000fe400000e0000 */
[----:B------:R-:W-:-:S07]  /*1ed0*/  R2UR UR12, R3 ;  /* 0x00000000030c72ca */ /* 0x000fce00000e0000 */
[----:B------:R-:W-:-:S06]  /*1ee0*/  UIMAD UR11, UR9, UR8, UR11 ;  /* 0x00000008090b72a4 */ /* 0x000fcc000f8e020b */
[----:B--2-4-:R-:W-:-:S12]  /*1ef0*/  UIMAD UR12, UR7, UR6, UR12 ;  /* 0x00000006070c72a4 */ /* 0x014fd8000f8e020c */
.L_x_29:
[----:B------:R-:W-:Y:S01]  /*1f00*/  @!P5 MOV R3, 0x3000 ;  /* 0x000030000003d802 */ /* 0x000fe20000000f00 */
[----:B------:R-:W-:Y:S01]  /*1f10*/  ULEA UR9, UR38, UR22, 0x3 ;  /* 0x0000001626097291 */ /* 0x000fe2000f8e18ff */
[----:B--23--:R-:W-:Y:S11]  /*1f20*/  @P1 BRA `(.L_x_25) ;  /* 0x0000000000101947 */ /* 0x00cff60003800000 */
[----:B------:R-:W-:Y:S04]  /*1f30*/  MOV R2, UR33 ;  /* 0x0000002100027c02 */ /* 0x000fe80008000f00 */
[----:B------:R-:W-:Y:S04]  /*1f40*/  SHF.L.U32 R5, R2, 0x1f, RZ ;  /* 0x0000001f02057819 */ /* 0x000fe800000006ff */
[----:B------:R-:W1:Y:S02]  /*1f50*/  SYNCS.PHASECHK.TRANS64.TRYWAIT P0, [UR9+0x88], R5 ;  /* 0x00008805ff0075a7 */ /* 0x000e640008001109 */
[----:B-1----:R-:W-:Y:S05]  /*1f60*/  @!P0 BRA `(.L_x_26) ;  /* 0x00000068008c8947 */ /* 0x002fea0003800000 */
.L_x_25:
[----:B------:R2:W-:Y:S01]  /*1f70*/  @!P5 SYNCS.ARRIVE.TRANS64 RZ, [UR9], R3 ;  /* 0x00000003ffffd9a7 */ /* 0x0005e20008000009 */
[----:B------:R-:W-:Y:S04]  /*1f80*/  BSSY.RECONVERGENT B0, `(.L_x_27) ;  /* 0x0000003000007945 */ /* 0x000fe80003800200 */
[----:B------:R-:W-:Y:S05]  /*1f90*/  @P4 BRA `(.L_x_28) ;  /* 0x0000000000044947 */ /* 0x000fea0003800000 */
[----:B------:R-:W-:Y:S05]  /*1fa0*/  BPT.TRAP 0x1 ;  /* 0x000000040000795c */ /* 0x000fea0000300000 */
.L_x_28:
[----:B------:R-:W-:Y:S05]  /*1fb0*/  BSYNC.RECONVERGENT B0 ;  /* 0x0000000000007941 */ /* 0x000fea0003800200 */
.L_x_27:
        /* <DEDUP_REMOVED lines=8> */
[----:B------:R-:W-:Y:S02]  /*2040*/  UIADD3 UR39, UPT, UPT, UR28, 0x1, URZ ;  /* 0x000000011c277890 */ /* 0x000fe4000fffe0ff */
[----:B------:R-:W-:Y:S01]  /*2050*/  UIADD3 UR46, UP1, UPT, UR36, 0x80, URZ ;  /* 0x00000080242e7890 */ /* 0x000fe2000ff3e0ff */
[----:B-1----:R-:W-:Y:S01]  /*2060*/  MOV R2, UR33 ;  /* 0x0000002100027c02 */ /* 0x002fe20008000f00 */
[----:B------:R-:W-:Y:S02]  /*2070*/  UPRMT UR41, UR6, 0x40, UR7 ;  /* 0x0000004006297896 */ /* 0x000fe40008000007 */
[----:B------:R-:W-:Y:S01]  /*2080*/  UISETP.NE.AND UP2, UPT, UR39, UR26, UPT ;  /* 0x0000001a2700728c */ /* 0x000fe2000bf45270 */
[----:B--2---:R-:W-:Y:S01]  /*2090*/  SHF.L.U32 R3, R2, 0x1f, RZ ;  /* 0x0000001f02037819 */ /* 0x004fe200000006ff */
[----:B------:R-:W-:Y:S02]  /*20a0*/  USHF.L.U32 UR10, UR30, 0x5, URZ ;  /* 0x000000051e0a7899 */ /* 0x000fe400080006ff */
[----:B------:R-:W-:Y:S01]  /*20b0*/  UIADD3.X UR47, UPT, UPT, URZ, UR37, URZ, UP1, !UPT ;  /* 0x00000025ff2f7290 */ /* 0x000fe20008ffe4ff */
[----:B------:R1:W2:Y:S01]  /*20c0*/  SYNCS.PHASECHK.TRANS64.TRYWAIT P1, [UR8+0x88], R3 ;  /* 0x00008803ff0075a7 */ /* 0x0002a20008021108 */
[----:B------:R-:W-:Y:S02]  /*20d0*/  ULEA UR8, UR38, UR22, 0xc ;  /* 0x0000001626087291 */ /* 0x000fe4000f8e60ff */
[----:B------:R-:W-:Y:S02]  /*20e0*/  UPRMT UR48, UR41, 0x5410, URZ ;  /* 0x0000541029307896 */ /* 0x000fe400080000ff */
[----:B------:R-:W-:Y:S02]  /*20f0*/  UIADD3 UR8, UPT, UPT, UR8, 0x4400, URZ ;  /* 0x0000440008087890 */ /* 0x000fe4000fffe0ff */
[----:B------:R-:W-:Y:S02]  /*2100*/  UIADD3 UR44, UP0, UPT, UR36, 0x180, URZ ;  /* 0x00000180242c7890 */ /* 0x000fe4000ff1e0ff */
[----:B------:R-:W-:Y:S02]  /*2110*/  ULEA UR16, UR38, UR22, 0xd ;  /* 0x0000001626107291 */ /* 0x000fe4000f8e68ff */
[----:B------:R-:W-:Y:S02]  /*2120*/  UIADD3.X UR45, UPT, UPT, URZ, UR37, URZ, UP0, !UPT ;  /* 0x00000025ff2d7290 */ /* 0x000fe400087fe4ff */
[----:B------:R-:W-:Y:S01]  /*2130*/  UIADD3 UR16, UPT, UPT, UR16, 0x15400, URZ ;  /* 0x0001540010107890 */ /* 0x000fe2000fffe0ff */
[----:B------:R1:W-:Y:S01]  /*2140*/  UTMALDG.4D.IM2COL [UR8], [UR46], UR48 ;  /* 0x000000082e0073b4 */ /* 0x0003e20008058030 */
[----:B------:R-:W-:Y:S02]  /*2150*/  UIADD3 UR38, UPT, UPT, UR29, 0x1, URZ ;  /* 0x000000011d267890 */ /* 0x000fe4000fffe0ff */
[----:B------:R-:W-:Y:S02]  /*2160*/  @UP2 UIADD3 UR38, UPT, UPT, UR29, URZ, URZ ;  /* 0x000000ff1d262290 */ /* 0x000fe4000fffe0ff */
[----:B------:R-:W-:Y:S02]  /*2170*/  UIADD3 UR41, UPT, UPT, UR30, 0x1, URZ ;  /* 0x000000011e297890 */ /* 0x000fe4000fffe0ff */
[----:B------:R-:W-:Y:S02]  /*2180*/  UISETP.NE.AND UP0, UPT, UR38, UR25, UPT ;  /* 0x000000192600728c */ /* 0x000fe4000bf05270 */
[----:B------:R-:W-:Y:S01]  /*2190*/  UIADD3 UR49, UPT, UPT, UR40, -0x1, URZ ;  /* 0xffffffff28317890 */ /* 0x000fe2000fffe0ff */
[----:B------:R-:W-:Y:S01]  /*21a0*/  UMOV UR42, 0x0 ;  /* 0x00000000002a7882 */ /* 0x000fe20000000000 */
[----:B------:R-:W-:Y:S01]  /*21b0*/  UMOV UR43, 0x10000000 ;  /* 0x10000000002b7882 */ /* 0x000fe20000000000 */
[----:B------:R-:W-:Y:S01]  /*21c0*/  UMOV UR19, UR27 ;  /* 0x0000001b00137c82 */ /* 0x000fe20008000000 */
[----:B------:R-:W-:Y:S01]  /*21d0*/  UMOV UR20, UR28 ;  /* 0x0000001c00147c82 */ /* 0x000fe20008000000 */
[----:B------:R-:W-:Y:S01]  /*21e0*/  USEL UR28, UR39, URZ, UP2 ;  /* 0x000000ff271c7287 */ /* 0x000fe20009000000 */
[----:B------:R-:W-:Y:S03]  /*21f0*/  UMOV UR21, UR29 ;  /* 0x0000001d00157c82 */ /* 0x000fe60008000000 */
[----:B------:R-:W-:Y:S02]  /*2200*/  @UP0 UIADD3 UR41, UPT, UPT, UR30, URZ, URZ ;  /* 0x000000ff1e290290 */ /* 0x000fe4000fffe0ff */
[----:B------:R-:W-:Y:S01]  /*2210*/  USEL UR29, UR38, URZ, UP0 ;  /* 0x000000ff261d7287 */ /* 0x000fe20008000000 */
[----:B------:R-:W-:Y:S01]  /*2220*/  UMOV UR17, UR9 ;  /* 0x0000000900117c82 */ /* 0x000fe20008000000 */
[----:B------:R-:W-:Y:S01]  /*2230*/  UMOV UR18, UR10 ;  /* 0x0000000a00127c82 */ /* 0x000fe20008000000 */
[----:B------:R-:W-:Y:S01]  /*2240*/  UISETP.GT.U32.AND UP0, UPT, UR40, 0x1, UPT ;  /* 0x000000012800788c */ /* 0x000fe2000bf04070 */
[----:B------:R1:W-:Y:S01]  /*2250*/  UTMALDG.4D [UR16], [UR44], desc[UR42] ;  /* 0x00002a102c0075b4 */ /* 0x0003e20008019000 */
[----:B------:R-:W-:Y:S01]  /*2260*/  UMOV UR38, UR32 ;  /* 0x0000002000267c82 */ /* 0x000fe20008000000 */
[----:B------:R-:W-:Y:S01]  /*2270*/  UMOV UR40, UR49 ;  /* 0x0000003100287c82 */ /* 0x000fe20008000000 */
[----:B------:R-:W-:Y:S05]  /*2280*/  UMOV UR30, UR41 ;  /* 0x00000029001e7c82 */ /* 0x000fea0008000000 */
[----:B-1----:R-:W-:Y:S05]  /*2290*/  BRA.U UP0, `(.L_x_29) ;  /* 0xfffffffd00187547 */ /* 0x002fea000b83ffff */
.L_x_24:
[----:B------:R-:W-:Y:S01]  /*22a0*/  SHF.L.U32 R3, R10, 0x1f, RZ ;  /* 0x0000001f0a037819 */ /* 0x000fe200000006ff */
[----:B------:R-:W-:-:S03]  /*22b0*/  NOP ;  /* 0x0000000000007918 */ /* 0x000fc60000000000 */
[----:B------:R-:W4:Y:S02]  /*22c0*/  SYNCS.PHASECHK.TRANS64.TRYWAIT P0, [UR22+0x160], R3 ;  /* 0x00016003ff0075a7 */ /* 0x000f240008001116 */
[----:B----4-:R-:W-:Y:S05]  /*22d0*/  @!P0 BRA `(.L_x_30) ;  /* 0x0000006400c88947 */ /* 0x010fea0003800000 */
.L_x_140:
[----:B------:R-:W4:Y:S01]  /*22e0*/  LDS.128 R4, [UR22+0x1a0] ;  /* 0x0001a016ff047984 */ /* 0x000f220008000c00 */
[----:B------:R-:W-:Y:S01]  /*22f0*/  UIADD3 UR4, UPT, UPT, UR22, 0x168, URZ ;  /* 0x0000016816047890 */ /* 0x000fe2000fffe0ff */
[----:B------:R-:W-:Y:S01]  /*2300*/  ISETP.GE.AND P0, PT, R26, 0x1, PT ;  /* 0x000000011a00780c */ /* 0x000fe20003f06270 */
[----:B------:R-:W-:Y:S01]  /*2310*/  @!PT LDS RZ, [RZ] ;  /* 0x00000000fffff984 */ /* 0x000fe20000000800 */
[----:B------:R-:W-:Y:S01]  /*2320*/  @!PT LDS RZ, [RZ] ;  /* 0x00000000fffff984 */ /* 0x000fe20000000800 */
[----:B------:R-:W-:Y:S01]  /*2330*/  @!PT LDS RZ, [RZ] ;  /* 0x00000000fffff984 */ /* 0x000fe20000000800 */
[----:B------:R-:W-:Y:S01]  /*2340*/  @!PT LDS RZ, [RZ] ;  /* 0x00000000fffff984 */ /* 0x000fe20000000800 */
[----:B------:R1:W-:Y:S06]  /*2350*/  MEMBAR.ALL.CTA ;  /* 0x0000000000007992 */ /* 0x0003ec0000008000 */
[----:B-1----:R-:W1:Y:S01]  /*2360*/  FENCE.VIEW.ASYNC.S ;  /* 0x00000000000073c6 */ /* 0x002e620000000000 */
[----:B------:R-:W-:-:S09]  /*2370*/  UPRMT UR4, URZ, 0x654, UR4 ;  /* 0x00000654ff047896 */ /* 0x000fd20008000004 */
[----:B-1----:R-:W-:Y:S01]  /*2380*/  SYNCS.ARRIVE.TRANS64.RED.A1T0 RZ, [UR4], RZ ;  /* 0x000000ffffff79a7 */ /* 0x002fe20008100404 */
[----:B----4-:R-:W-:-:S13]  /*2390*/  LOP3.LUT P3, RZ, R6, 0x1, RZ, 0xc0, !PT ;  /* 0x0000000106ff7812 */ /* 0x010fda000786c0ff */
[----:B------:R-:W-:Y:S02]  /*23a0*/  @P3 MOV R15, R4 ;  /* 0x00000004000f3202 */ /* 0x000fe40000000f00 */
[----:B------:R-:W-:Y:S01]  /*23b0*/  @P3 LOP3.LUT R13, R5, 0xffff, RZ, 0xc0, !PT ;  /* 0x0000ffff050d3812 */ /* 0x000fe200078ec0ff */
[----:B------:R-:W-:Y:S06]  /*23c0*/  @!P0 BRA `(.L_x_31) ;  /* 0x0000000000b88947 */ /* 0x000fec0003800000 */
[----:B------:R-:W1:Y:S01]  /*23d0*/  LDC.64 R4, c[0x0][0xb18] ;  /* 0x0002c600ff047b82 */ /* 0x000e620000000a00 */
[----:B--2---:R-:W-:-:S07]  /*23e0*/  ISETP.NE.AND P2, PT, R26, 0x1, PT ;  /* 0x000000011a00780c */ /* 0x004fce0003f45270 */
[----:B------:R-:W2:Y:S08]  /*23f0*/  LDC.64 R6, c[0x0][0xb10] ;  /* 0x0002c400ff067b82 */ /* 0x000eb00000000a00 */
[----:B------:R-:W4:Y:S08]  /*2400*/  LDC R8, c[0x0][0xb20] ;  /* 0x0002c800ff087b82 */ /* 0x000f300000000800 */
[----:B------:R-:W3:Y:S01]  /*2410*/  LDC R12, c[0x0][0xb0c] ;  /* 0x0002c300ff0c7b82 */ /* 0x000ee20000000800 */
[----:B-1----:R-:W-:Y:S01]  /*2420*/  IMAD.HI.U32 R9, R0, R5, RZ ;  /* 0x0000000500097227 */ /* 0x002fe200078e00ff */
[----:B------:R-:W-:-:S03]  /*2430*/  ISETP.NE.AND P0, PT, R4, 0x1, PT ;  /* 0x000000010400780c */ /* 0x000fc60003f05270 */
[----:B------:R-:W-:-:S03]  /*2440*/  IMAD.HI.U32 R5, R13, R5, RZ ;  /* 0x000000050d057227 */ /* 0x000fc600078e00ff */
[----:B------:R-:W1:Y:S01]  /*2450*/  LDC.64 R2, c[0x0][0xb28] ;  /* 0x0002ca00ff027b82 */ /* 0x000e620000000a00 */
[----:B--2---:R-:W-:-:S04]  /*2460*/  IMAD.HI.U32 R14, R11, R6, RZ ;  /* 0x000000060b0e7227 */ /* 0x004fc800078e00ff */
[----:B------:R-:W-:Y:S01]  /*2470*/  IMAD.HI.U32 R16, R15, R6, RZ ;  /* 0x000000060f107227 */ /* 0x000fe200078e00ff */
[----:B------:R-:W-:Y:S02]  /*2480*/  SHF.R.U32.HI R14, RZ, R7, R14 ;  /* 0x00000007ff0e7219 */ /* 0x000fe4000001160e */
[-C--:B----4-:R-:W-:Y:S02]  /*2490*/  SHF.R.U32.HI R9, RZ, R8.reuse, R9 ;  /* 0x00000008ff097219 */ /* 0x090fe40000011609 */
[----:B------:R-:W-:Y:S02]  /*24a0*/  SHF.R.U32.HI R8, RZ, R8, R5 ;  /* 0x00000008ff087219 */ /* 0x000fe40000011605 */
[----:B------:R-:W-:Y:S02]  /*24b0*/  SEL R9, R0, R9, !P0 ;  /* 0x0000000900097207 */ /* 0x000fe40004000000 */
[----:B------:R-:W-:Y:S02]  /*24c0*/  SHF.R.U32.HI R16, RZ, R7, R16 ;  /* 0x00000007ff107219 */ /* 0x000fe40000011610 */
[----:B---3--:R-:W-:-:S02]  /*24d0*/  ISETP.NE.AND P1, PT, R12, 0x1, PT ;  /* 0x000000010c00780c */ /* 0x008fc40003f25270 */
[----:B------:R-:W-:Y:S02]  /*24e0*/  SEL R5, R13, R8, !P0 ;  /* 0x000000080d057207 */ /* 0x000fe40004000000 */
[----:B------:R-:W-:Y:S02]  /*24f0*/  SEL R17, R11, R14, !P1 ;  /* 0x0000000e0b117207 */ /* 0x000fe40004800000 */
[----:B------:R-:W-:Y:S01]  /*2500*/  SEL R7, R15, R16, !P1 ;  /* 0x000000100f077207 */ /* 0x000fe20004800000 */
[----:B-1----:R-:W-:-:S04]  /*2510*/  IMAD.HI.U32 R14, R9, R2, RZ ;  /* 0x00000002090e7227 */ /* 0x002fc800078e00ff */
[----:B------:R-:W-:Y:S01]  /*2520*/  IMAD.HI.U32 R6, R17, R2, RZ ;  /* 0x0000000211067227 */ /* 0x000fe200078e00ff */
[----:B------:R-:W-:-:S04]  /*2530*/  @P2 SHF.R.U32.HI R9, RZ, R3, R14 ;  /* 0x00000003ff092219 */ /* 0x000fc8000001160e */
        /* <DEDUP_REMOVED lines=8> */
[----:B------:R-:W-:-:S04]  /*25c0*/  @!P0 IMAD.HI.U32 R8, R7, R2, RZ ;  /* 0x0000000207088227 */ /* 0x000fc800078e00ff */
[----:B------:R-:W-:Y:S01]  /*25d0*/  IMAD.MOV R2, RZ, RZ, -R6 ;  /* 0x000000ffff027224 */ /* 0x000fe200078e0a06 */
[----:B------:R-:W-:-:S03]  /*25e0*/  @!P0 SHF.R.U32.HI R8, RZ, R3, R8 ;  /* 0x00000003ff088219 */ /* 0x000fc60000011608 */
[----:B------:R-:W-:Y:S01]  /*25f0*/  IMAD R2, R26, R2, R5 ;  /* 0x000000021a027224 */ /* 0x000fe200078e0205 */
[----:B------:R-:W-:Y:S02]  /*2600*/  @!P0 SEL R3, R7, R8, !P2 ;  /* 0x0000000807038207 */ /* 0x000fe40005000000 */
[----:B------:R-:W-:-:S03]  /*2610*/  IADD3 R8, PT, PT, -R5, RZ, RZ ;  /* 0x000000ff05087210 */ /* 0x000fc60007ffe1ff */
[--C-:B------:R-:W-:Y:S02]  /*2620*/  @!P0 IMAD.IADD R6, R6, 0x1, -R3.reuse ;  /* 0x0000000106068824 */ /* 0x100fe400078e0a03 */
[----:B------:R-:W-:Y:S01]  /*2630*/  @!P0 IMAD R3, R2, R17, R3 ;  /* 0x0000001102038224 */ /* 0x000fe200078e0203 */
[----:B------:R-:W-:Y:S01]  /*2640*/  IADD3 R2, PT, PT, -R7, RZ, RZ ;  /* 0x000000ff07027210 */ /* 0x000fe20007ffe1ff */
[----:B------:R-:W-:Y:S02]  /*2650*/  @!P0 IMAD R5, R26, R6, R7 ;  /* 0x000000061a058224 */ /* 0x000fe400078e0207 */
[----:B------:R-:W-:Y:S02]  /*2660*/  IMAD R8, R4, R8, R13 ;  /* 0x0000000804087224 */ /* 0x000fe400078e020d */
[----:B------:R-:W-:Y:S02]  /*2670*/  @!P0 IMAD.MOV.U32 R7, RZ, RZ, R3 ;  /* 0x000000ffff078224 */ /* 0x000fe400078e0003 */
[----:B------:R-:W-:-:S02]  /*2680*/  IMAD R2, R12, R2, R15 ;  /* 0x000000020c027224 */ /* 0x000fc400078e020f */
[----:B------:R-:W-:Y:S02]  /*2690*/  IMAD R13, R5, R4, R8 ;  /* 0x00000004050d7224 */ /* 0x000fe400078e0208 */
[----:B------:R-:W-:Y:S02]  /*26a0*/  IMAD R15, R7, R12, R2 ;  /* 0x0000000c070f7224 */ /* 0x000fe400078e0202 */
.L_x_31:
[----:B------:R-:W1:Y:S02]  /*26b0*/  LDCU UR4, c[0x0][0xb30] ;  /* 0x00016600ff0477ac */ /* 0x000e640008000800 */
[----:B-1----:R-:W-:-:S09]  /*26c0*/  UISETP.NE.AND UP0, UPT, UR4, 0x1, UPT ;  /* 0x000000010400788c */ /* 0x002fd2000bf05270 */
[----:B------:R-:W-:Y:S05]  /*26d0*/  BRA.U UP0, `(.L_x_32) ;  /* 0x0000000100407547 */ /* 0x000fea000b800000 */
[----:B------:R-:W1:Y:S08]  /*26e0*/  LDC.64 R4, c[0x0][0xb10] ;  /* 0x0002c400ff047b82 */ /* 0x000e700000000a00 */
[----:B------:R-:W4:Y:S08]  /*26f0*/  LDC.64 R2, c[0x0][0xb18] ;  /* 0x0002c600ff027b82 */ /* 0x000f300000000a00 */
[----:B------:R-:W2:Y:S08]  /*2700*/  LDC R6, c[0x0][0xb20] ;  /* 0x0002c800ff067b82 */ /* 0x000eb00000000800 */
[----:B------:R-:W3:Y:S01]  /*2710*/  LDC R8, c[0x0][0xb0c] ;  /* 0x0002c300ff087b82 */ /* 0x000ee20000000800 */
[----:B-1----:R-:W-:-:S05]  /*2720*/  IMAD.HI.U32 R4, R15, R4, RZ ;  /* 0x000000040f047227 */ /* 0x002fca00078e00ff */
[----:B------:R-:W-:Y:S01]  /*2730*/  SHF.R.U32.HI R4, RZ, R5, R4 ;  /* 0x00000005ff047219 */ /* 0x000fe20000011604 */
[----:B----4-:R-:W-:Y:S01]  /*2740*/  IMAD.HI.U32 R3, R13, R3, RZ ;  /* 0x000000030d037227 */ /* 0x010fe200078e00ff */
[----:B------:R-:W-:-:S04]  /*2750*/  ISETP.NE.AND P0, PT, R2, 0x1, PT ;  /* 0x000000010200780c */ /* 0x000fc80003f05270 */
[----:B--2---:R-:W-:-:S04]  /*2760*/  SHF.R.U32.HI R6, RZ, R6, R3 ;  /* 0x00000006ff067219 */ /* 0x004fc80000011603 */
[----:B------:R-:W-:Y:S02]  /*2770*/  SEL R3, R13, R6, !P0 ;  /* 0x000000060d037207 */ /* 0x000fe40004000000 */
[----:B---3--:R-:W-:-:S04]  /*2780*/  ISETP.NE.AND P1, PT, R8, 0x1, PT ;  /* 0x000000010800780c */ /* 0x008fc80003f25270 */
[----:B------:R-:W-:-:S05]  /*2790*/  SEL R4, R15, R4, !P1 ;  /* 0x000000040f047207 */ /* 0x000fca0004800000 */
[----:B------:R-:W-:Y:S02]  /*27a0*/  IMAD.IADD R5, R3, 0x1, -R4 ;  /* 0x0000000103057824 */ /* 0x000fe400078e0a04 */
[----:B------:R-:W-:Y:S02]  /*27b0*/  IMAD.IADD R3, R4, 0x1, -R3 ;  /* 0x0000000104037824 */ /* 0x000fe400078e0a03 */
[----:B------:R-:W-:Y:S02]  /*27c0*/  IMAD R15, R5, R8, R15 ;  /* 0x00000008050f7224 */ /* 0x000fe400078e020f */
[----:B------:R-:W-:-:S07]  /*27d0*/  IMAD R13, R3, R2, R13 ;  /* 0x00000002030d7224 */ /* 0x000fce00078e020d */
.L_x_32:
[----:B------:R-:W-:Y:S01]  /*27e0*/  UMOV UR20, UR31 ;  /* 0x0000001f00147c82 */ /* 0x000fe20008000000 */
[----:B------:R-:W-:Y:S01]  /*27f0*/  PLOP3.LUT P0, PT, PT, PT, PT, 0x80, 0x8 ;  /* 0x000000000008781c */ /* 0x000fe20003f0f070 */
[----:B------:R-:W-:Y:S01]  /*2800*/  IMAD.IADD R19, R15, 0x1, R64 ;  /* 0x000000010f137824 */ /* 0x000fe200078e0240 */
[----:B------:R-:W-:Y:S01]  /*2810*/  LOP3.LUT R10, R10, 0x1, RZ, 0x3c, !PT ;  /* 0x000000010a0a7812 */ /* 0x000fe200078e3cff */
[----:B------:R-:W-:Y:S01]  /*2820*/  IMAD.IADD R16, R13, 0x1, R62 ;  /* 0x000000010d107824 */ /* 0x000fe200078e023e */
[----:B------:R-:W-:Y:S09]  /*2830*/  @P3 BRA `(.L_x_33) ;  /* 0xffffffec00603947 */ /* 0x000ff2000383ffff */
[----:B------:R-:W-:Y:S01]  /*2840*/  UIADD3 UR22, UPT, UPT, UR22, 0x88, URZ ;  /* 0x0000008816167890 */ /* 0x000fe2000fffe0ff */
[----:B------:R-:W-:-:S03]  /*2850*/  MOV R3, UR33 ;  /* 0x0000002100037c02 */ /* 0x000fc60008000f00 */
[----:B------:R-:W-:Y:S01]  /*2860*/  ULEA UR4, UR32, UR22, 0x3 ;  /* 0x0000001620047291 */ /* 0x000fe2000f8e18ff */
[----:B------:R-:W-:-:S08]  /*2870*/  SHF.L.U32 R3, R3, 0x1f, RZ ;  /* 0x0000001f03037819 */ /* 0x000fd000000006ff */
[----:B------:R-:W1:Y:S02]  /*2880*/  SYNCS.PHASECHK.TRANS64.TRYWAIT P0, [UR4], R3 ;  /* 0x00000003ff0075a7 */ /* 0x000e640008001104 */
[----:B-1----:R-:W-:Y:S05]  /*2890*/  @!P0 BRA `(.L_x_34) ;  /* 0x0000006000708947 */ /* 0x002fea0003800000 */
.L_x_142:
[----:B------:R-:W-:-:S04]  /*28a0*/  UIADD3 UR6, UPT, UPT, UR32, 0x1, URZ ;  /* 0x0000000120067890 */ /* 0x000fc8000fffe0ff */
[----:B------:R-:W-:-:S04]  /*28b0*/  UISETP.NE.AND UP0, UPT, UR6, 0x11, UPT ;  /* 0x000000110600788c */ /* 0x000fc8000bf05270 */
[----:B------:R-:W-:Y:S02]  /*28c0*/  USEL UR5, URZ, 0x1, UP0 ;  /* 0x00000001ff057887 */ /* 0x000fe40008000000 */
[----:B------:R-:W-:Y:S02]  /*28d0*/  USEL UR6, UR6, URZ, UP0 ;  /* 0x000000ff06067287 */ /* 0x000fe40008000000 */
[----:B------:R-:W-:Y:S02]  /*28e0*/  ULOP3.LUT UR5, UR33, UR5, URZ, 0x3c, !UPT ;  /* 0x0000000521057292 */ /* 0x000fe4000f8e3cff */
[----:B------:R-:W-:-:S04]  /*28f0*/  ULEA UR4, UR6, UR22, 0x3 ;  /* 0x0000001606047291 */ /* 0x000fc8000f8e18ff */
[----:B-1----:R-:W-:-:S04]  /*2900*/  MOV R3, UR5 ;  /* 0x0000000500037c02 */ /* 0x002fc80008000f00 */
[----:B------:R-:W-:-:S04]  /*2910*/  SHF.L.U32 R3, R3, 0x1f, RZ ;  /* 0x0000001f03037819 */ /* 0x000fc800000006ff */
[----:B------:R-:W1:Y:S02]  /*2920*/  SYNCS.PHASECHK.TRANS64.TRYWAIT P0, [UR4], R3 ;  /* 0x00000003ff0075a7 */ /* 0x000e640008001104 */
[----:B-1----:R-:W-:Y:S05]  /*2930*/  @!P0 BRA `(.L_x_35) ;  /* 0x0000006000608947 */ /* 0x002fea0003800000 */
.L_x_144:
        /* <DEDUP_REMOVED lines=10> */
.L_x_146:
        /* <DEDUP_REMOVED lines=10> */
.L_x_148:
        /* <DEDUP_REMOVED lines=10> */
.L_x_150:
        /* <DEDUP_REMOVED lines=10> */
.L_x_152:
        /* <DEDUP_REMOVED lines=10> */
.L_x_154:
        /* <DEDUP_REMOVED lines=10> */
.L_x_156:
        /* <DEDUP_REMOVED lines=10> */
.L_x_158:
        /* <DEDUP_REMOVED lines=10> */
.L_x_160:
        /* <DEDUP_REMOVED lines=10> */
.L_x_162:
        /* <DEDUP_REMOVED lines=10> */
.L_x_164:
        /* <DEDUP_REMOVED lines=10> */
.L_x_166:
        /* <DEDUP_REMOVED lines=10> */
.L_x_168:
        /* <DEDUP_REMOVED lines=10> */
.L_x_170:
        /* <DEDUP_REMOVED lines=10> */
.L_x_172:
[----:B------:R-:W-:-:S04]  /*3200*/  UIADD3 UR6, UPT, UPT, UR6, 0x1, URZ ;  /* 0x0000000106067890 */ /* 0x000fc8000fffe0ff */
[----:B------:R-:W-:-:S04]  /*3210*/  UISETP.NE.AND UP0, UPT, UR6, 0x11, UPT ;  /* 0x000000110600788c */ /* 0x000fc8000bf05270 */
[----:B------:R-:W-:Y:S02]  /*3220*/  USEL UR4, URZ, 0x1, UP0 ;  /* 0x00000001ff047887 */ /* 0x000fe40008000000 */
[----:B------:R-:W-:Y:S02]  /*3230*/  USEL UR6, UR6, URZ, UP0 ;  /* 0x000000ff06067287 */ /* 0x000fe40008000000 */
[----:B------:R-:W-:Y:S02]  /*3240*/  ULOP3.LUT UR4, UR5, UR4, URZ, 0x3c, !UPT ;  /* 0x0000000405047292 */ /* 0x000fe4000f8e3cff */
[----:B------:R-:W-:-:S04]  /*3250*/  ULEA UR6, UR6, UR22, 0x3 ;  /* 0x0000001606067291 */ /* 0x000fc8000f8e18ff */
[----:B------:R-:W-:Y:S02]  /*3260*/  IMAD.U32 R2, RZ, RZ, UR4 ;  /* 0x00000004ff027e24 */ /* 0x000fe4000f8e00ff */
[----:B-1----:R-:W-:-:S03]  /*3270*/  MOV R0, UR6 ;  /* 0x0000000600007c02 */ /* 0x002fc60008000f00 */
[----:B------:R-:W-:-:S07]  /*3280*/  SHF.L.U32 R3, R2, 0x1f, RZ ;  /* 0x0000001f02037819 */ /* 0x000fce00000006ff */
.L_x_50:
[----:B-1----:R1:W4:Y:S02]  /*3290*/  SYNCS.PHASECHK.TRANS64.TRYWAIT P0, [R0+URZ], R3 ;  /* 0x00000003000075a7 */ /* 0x00232400080011ff */
[----:B----4-:R-:W-:Y:S05]  /*32a0*/  @!P0 NANOSLEEP.SYNCS 0x989680 ;  /* 0x009896800000895d */ /* 0x010fea0003900000 */
[----:B------:R-:W4:Y:S02]  /*32b0*/  @!P0 SYNCS.PHASECHK.TRANS64 P0, [R0+URZ], R3 ;  /* 0x00000003000085a7 */ /* 0x000f2400080010ff */
[----:B----4-:R-:W-:Y:S05]  /*32c0*/  @P0 EXIT ;  /* 0x000000000000094d */ /* 0x010fea0003800000 */
[----:B------:R-:W-:Y:S05]  /*32d0*/  BRA `(.L_x_50) ;  /* 0xfffffffc00ec7947 */ /* 0x000fea000383ffff */
.L_x_17:
[----:B------:R-:W-:-:S04]  /*32e0*/  UISETP.NE.AND UP1, UPT, UR45, URZ, UPT ;  /* 0x000000ff2d00728c */ /* 0x000fc8000bf25270 */
[----:B------:R-:W-:-:S09]  /*32f0*/  UISETP.NE.OR UP1, UPT, UR8, 0x1, UP1 ;  /* 0x000000010800788c */ /* 0x000fd20008f25670 */
[----:B------:R-:W-:Y:S05]  /*3300*/  BRA.U UP1, `(.L_x_51) ;  /* 0x0000000101b07547 */ /* 0x000fea000b800000 */
[----:B------:R-:W-:Y:S01]  /*3310*/  UMOV UR4, 0x400 ;  /* 0x0000040000047882 */ /* 0x000fe20000000000 */
[----:B------:R-:W-:Y:S01]  /*3320*/  HFMA2 R3, -RZ, RZ, 0, 5.9604644775390625e-08 ;  /* 0x00000001ff037431 */ /* 0x000fe200000001ff */
[----:B------:R-:W-:Y:S01]  /*3330*/  ULEA UR45, UR45, UR4, 0x18 ;  /* 0x000000042d2d7291 */ /* 0x000fe2000f8ec0ff */
[----:B------:R-:W-:Y:S01]  /*3340*/  ISETP.NE.AND P0, PT, R2, RZ, PT ;  /* 0x000000ff0200720c */ /* 0x000fe20003f05270 */
[----:B------:R-:W-:Y:S02]  /*3350*/  IMAD.MOV.U32 R8, RZ, RZ, RZ ;  /* 0x000000ffff087224 */ /* 0x000fe400078e00ff */
[----:B------:R-:W-:Y:S02]  /*3360*/  UIADD3 UR6, UPT, UPT, UR45, 0x168, URZ ;  /* 0x000001682d067890 */ /* 0x000fe4000fffe0ff */
[----:B------:R-:W-:Y:S02]  /*3370*/  UIADD3 UR7, UPT, UPT, UR45, 0x160, URZ ;  /* 0x000001602d077890 */ /* 0x000fe4000fffe0ff */
[----:B------:R-:W-:-:S12]  /*3380*/  UPRMT UR6, URZ, 0x654, UR6 ;  /* 0x00000654ff067896 */ /* 0x000fd80008000006 */
.L_x_54:
[----:B------:R-:W-:Y:S01]  /*3390*/  SHF.L.U32 R7, R3, 0x1f, RZ ;  /* 0x0000001f03077819 */ /* 0x000fe200000006ff */
[----:B------:R-:W-:Y:S02]  /*33a0*/  IMAD.U32 R9, RZ, RZ, UR7 ;  /* 0x00000007ff097e24 */ /* 0x000fe4000f8e00ff */
[----:B------:R-:W-:Y:S01]  /*33b0*/  @!P0 IMAD.MOV.U32 R5, RZ, RZ, 0x10 ;  /* 0x00000010ff058424 */ /* 0x000fe200078e00ff */
[----:B------:R-:W1:Y:S02]  /*33c0*/  SYNCS.PHASECHK.TRANS64.TRYWAIT P1, [UR45+0x168], R7 ;  /* 0x00016807ff0075a7 */ /* 0x000e64000802112d */
[----:B------:R-:W-:-:S04]  /*33d0*/  PRMT R9, R2, 0x654, R9 ;  /* 0x0000065402097816 */ /* 0x000fc80000000009 */
[----:B------:R-:W-:Y:S01]  /*33e0*/  SEL R0, R9, R0, !P0 ;  /* 0x0000000009007207 */ /* 0x000fe20004000000 */
[----:B-1----:R-:W-:Y:S06]  /*33f0*/  @!P1 BRA `(.L_x_52) ;  /* 0x0000005c00189947 */ /* 0x002fec0003800000 */
.L_x_174:
[----:B------:R-:W-:Y:S01]  /*3400*/  UIADD3 UR4, UPT, UPT, UR45, 0x1a0, URZ ;  /* 0x000001a02d047890 */ /* 0x000fe2000fffe0ff */
[----:B------:R2:W-:Y:S01]  /*3410*/  @!P0 SYNCS.ARRIVE.TRANS64.RED RZ, [R0+URZ], R5 ;  /* 0x0000000500ff89a7 */ /* 0x0005e200080004ff */
[----:B------:R-:W-:Y:S01]  /*3420*/  UIADD3 UR5, UPT, UPT, UR45, 0x160, URZ ;  /* 0x000001602d057890 */ /* 0x000fe2000fffe0ff */
[----:B------:R-:W-:-:S08]  /*3430*/  LOP3.LUT R3, R3, 0x1, RZ, 0x3c, !PT ;  /* 0x0000000103037812 */ /* 0x000fd000078e3cff */
[----:B------:R-:W-:Y:S06]  /*3440*/  UGETNEXTWORKID.BROADCAST [UR4], [UR5] ;  /* 0x00000000040073ca */ /* 0x000fec0008000100 */
[----:B--2---:R-:W-:-:S04]  /*3450*/  SHF.L.U32 R5, R8, 0x1f, RZ ;  /* 0x0000001f08057819 */ /* 0x004fc800000006ff */
[----:B------:R-:W2:Y:S02]  /*3460*/  SYNCS.PHASECHK.TRANS64.TRYWAIT P1, [UR45+0x160], R5 ;  /* 0x00016005ff0075a7 */ /* 0x000ea4000802112d */
[----:B--2---:R-:W-:Y:S05]  /*3470*/  @!P1 BRA `(.L_x_53) ;  /* 0x0000005c00109947 */ /* 0x004fea0003800000 */
.L_x_176:
[----:B-1----:R-:W1:Y:S01]  /*3480*/  LDS.128 R4, [UR45+0x1a0] ;  /* 0x0001a02dff047984 */ /* 0x002e620008000c00 */
[----:B------:R-:W-:Y:S01]  /*3490*/  LOP3.LUT R8, R8, 0x1, RZ, 0x3c, !PT ;  /* 0x0000000108087812 */ /* 0x000fe200078e3cff */
[----:B------:R-:W-:Y:S01]  /*34a0*/  @!PT LDS RZ, [RZ] ;  /* 0x00000000fffff984 */ /* 0x000fe20000000800 */
[----:B------:R-:W-:Y:S01]  /*34b0*/  @!PT LDS RZ, [RZ] ;  /* 0x00000000fffff984 */ /* 0x000fe20000000800 */
[----:B------:R-:W-:Y:S01]  /*34c0*/  @!PT LDS RZ, [RZ] ;  /* 0x00000000fffff984 */ /* 0x000fe20000000800 */
[----:B------:R-:W-:Y:S01]  /*34d0*/  @!PT LDS RZ, [RZ] ;  /* 0x00000000fffff984 */ /* 0x000fe20000000800 */
[----:B------:R2:W-:Y:S06]  /*34e0*/  MEMBAR.ALL.CTA ;  /* 0x0000000000007992 */ /* 0x0005ec0000008000 */
[----:B--2---:R-:W2:Y:S02]  /*34f0*/  FENCE.VIEW.ASYNC.S ;  /* 0x00000000000073c6 */ /* 0x004ea40000000000 */
[----:B--2---:R-:W-:Y:S01]  /*3500*/  SYNCS.ARRIVE.TRANS64.RED.A1T0 RZ, [UR6], RZ ;  /* 0x000000ffffff79a7 */ /* 0x004fe20008100406 */
[----:B-1----:R-:W-:-:S13]  /*3510*/  LOP3.LUT P1, RZ, R6, 0x1, RZ, 0xc0, !PT ;  /* 0x0000000106ff7812 */ /* 0x002fda000782c0ff */
[----:B------:R-:W-:Y:S05]  /*3520*/  @P1 BRA `(.L_x_54) ;  /* 0xfffffffc00981947 */ /* 0x000fea000383ffff */
[----:B------:R-:W-:-:S04]  /*3530*/  SHF.L.U32 R0, R3, 0x1f, RZ ;  /* 0x0000001f03007819 */ /* 0x000fc800000006ff */
[----:B------:R-:W1:Y:S02]  /*3540*/  SYNCS.PHASECHK.TRANS64 P0, [UR45+0x168], R0 ;  /* 0x00016800ff0075a7 */ /* 0x000e64000800102d */
[----:B-1----:R-:W-:Y:S05]  /*3550*/  @P0 EXIT ;  /* 0x000000000000094d */ /* 0x002fea0003800000 */
[----:B------:R-:W-:-:S07]  /*3560*/  MOV R0, UR45 ;  /* 0x0000002d00007c02 */ /* 0x000fce0008000f00 */
.L_x_55:
[----:B-1----:R-:W-:-:S04]  /*3570*/  SHF.L.U32 R5, R3, 0x1f, RZ ;  /* 0x0000001f03057819 */ /* 0x002fc800000006ff */
[----:B------:R1:W2:Y:S03]  /*3580*/  SYNCS.PHASECHK.TRANS64.TRYWAIT P0, [R0+URZ+0x168], R5 ;  /* 0x00016805000075a7 */ /* 0x0002a600080011ff */
[----:B--2---:R-:W-:Y:S05]  /*3590*/  @!P0 NANOSLEEP.SYNCS 0x989680 ;  /* 0x009896800000895d */ /* 0x004fea0003900000 */
[----:B------:R-:W2:Y:S02]  /*35a0*/  @!P0 SYNCS.PHASECHK.TRANS64 P0, [R0+URZ+0x168], R5 ;  /* 0x00016805000085a7 */ /* 0x000ea400080010ff */
[----:B--2---:R-:W-:Y:S05]  /*35b0*/  @P0 EXIT ;  /* 0x000000000000094d */ /* 0x004fea0003800000 */
[----:B------:R-:W-:Y:S05]  /*35c0*/  BRA `(.L_x_55) ;  /* 0xfffffffc00e87947 */ /* 0x000fea000383ffff */
.L_x_51:
[----:B------:R-:W-:-:S09]  /*35d0*/  UISETP.NE.AND UP1, UPT, UR8, URZ, UPT ;  /* 0x000000ff0800728c */ /* 0x000fd2000bf25270 */
[----:B------:R-:W-:Y:S05]  /*35e0*/  BRA.U UP1, `(.L_x_56) ;  /* 0x0000000d013c7547 */ /* 0x000fea000b800000 */
[----:B------:R-:W-:Y:S01]  /*35f0*/  UMOV UR4, 0x40 ;  /* 0x0000004000047882 */ /* 0x000fe20000000000 */
[----:B------:R-:W-:Y:S01]  /*3600*/  NOP ;  /* 0x0000000000007918 */ /* 0x000fe20000000000 */
[----:B------:R-:W-:Y:S01]  /*3610*/  ULEA UR4, UR45, UR4, 0x18 ;  /* 0x000000042d047291 */ /* 0x000fe2000f8ec0ff */
[----:B------:R-:W-:Y:S02]  /*3620*/  UMOV UR5, 0x400 ;  /* 0x0000040000057882 */ /* 0x000fe40000000000 */
[----:B------:R-:W-:-:S06]  /*3630*/  ULEA UR45, UR45, UR5, 0x18 ;  /* 0x000000052d2d7291 */ /* 0x000fcc000f8ec0ff */
[----:B------:R-:W1:Y:S02]  /*3640*/  LDS.U8 R0, [UR4+0x1c] ;  /* 0x00001c04ff007984 */ /* 0x000e640008000000 */
[----:B-1----:R-:W-:-:S13]  /*3650*/  ISETP.NE.AND P0, PT, R0, RZ, PT ;  /* 0x000000ff0000720c */ /* 0x002fda0003f05270 */
[----:B------:R-:W-:Y:S05]  /*3660*/  @P0 BRA `(.L_x_57) ;  /* 0x0000000000580947 */ /* 0x000fea0003800000 */
[----:B------:R-:W-:-:S13]  /*3670*/  ELECT P0, URZ, PT ;  /* 0x0000000000ff782f */ /* 0x000fda0003800000 */
[----:B------:R-:W-:Y:S05]  /*3680*/  @!P0 BRA `(.L_x_58) ;  /* 0x0000000000608947 */ /* 0x000fea0003800000 */
[----:B------:R-:W-:Y:S01]  /*3690*/  UMOV UR5, 0x10 ;  /* 0x0000001000057882 */ /* 0x000fe20000000000 */
[----:B------:R-:W-:Y:S01]  /*36a0*/  HFMA2 R0, -RZ, RZ, 0, 5.9604644775390625e-08 ;  /* 0x00000001ff007431 */ /* 0x000fe200000001ff */
[----:B------:R-:W-:-:S03]  /*36b0*/  MOV R2, 0xffff ;  /* 0x0000ffff00027802 */ /* 0x000fc60000000f00 */
[----:B------:R-:W-:Y:S04]  /*36c0*/  DEPBAR.LE SB1, 0x36 ;  /* 0x00009d800000791a */ /* 0x000fe80000000000 */
[----:B------:R-:W1:Y:S02]  /*36d0*/  UTCATOMSWS.FIND_AND_SET.ALIGN UP0, UR5, UR5 ;  /* 0x00000005000575e3 */ /* 0x000e640008000800 */
[----:B-1----:R-:W-:Y:S01]  /*36e0*/  MOV R3, UR5 ;  /* 0x0000000500037c02 */ /* 0x002fe20008000f00 */
[----:B------:R-:W-:Y:S06]  /*36f0*/  BRA.U UP0, `(.L_x_59) ;  /* 0x0000000100187547 */ /* 0x000fec000b800000 */
.L_x_60:
[----:B------:R-:W-:Y:S05]  /*3700*/  NANOSLEEP 0x64 ;  /* 0x000000640000795d */ /* 0x000fea0003800000 */
[----:B------:R-:W-:-:S05]  /*3710*/  UMOV UR5, 0x10 ;  /* 0x0000001000057882 */ /* 0x000fca0000000000 */
[----:B------:R-:W-:Y:S04]  /*3720*/  DEPBAR.LE SB1, 0x36 ;  /* 0x00009d800000791a */ /* 0x000fe80000000000 */
[----:B------:R-:W1:Y:S02]  /*3730*/  UTCATOMSWS.FIND_AND_SET.ALIGN UP0, UR5, UR5 ;  /* 0x00000005000575e3 */ /* 0x000e640008000800 */
[----:B-1----:R-:W-:Y:S01]  /*3740*/  MOV R3, UR5 ;  /* 0x0000000500037c02 */ /* 0x002fe20008000f00 */
[----:B------:R-:W-:Y:S05]  /*3750*/  BRA.U !UP0, `(.L_x_60) ;  /* 0xfffffffd08e87547 */ /* 0x000fea000b83ffff */
.L_x_59:
[-C--:B------:R-:W-:Y:S02]  /*3760*/  SHF.L.U32 R2, R2, R3.reuse, RZ ;  /* 0x0000000302027219 */ /* 0x080fe400000006ff */
[----:B------:R-:W-:Y:S01]  /*3770*/  SHF.L.U32 R0, R0, R3, RZ ;  /* 0x0000000300007219 */ /* 0x000fe200000006ff */
[----:B------:R-:W-:Y:S02]  /*3780*/  IMAD.SHL.U32 R3, R3, 0x20, RZ ;  /* 0x0000002003037824 */ /* 0x000fe400078e00ff */
[----:B------:R1:W-:Y:S04]  /*3790*/  ATOMS.OR RZ, [UR4+0x14], R2 ;  /* 0x00001402ffff798c */ /* 0x0003e8000b000004 */
[----:B------:R1:W-:Y:S04]  /*37a0*/  ATOMS.OR RZ, [UR4+0x18], R0 ;  /* 0x00001800ffff798c */ /* 0x0003e8000b000004 */
[----:B------:R1:W-:Y:S01]  /*37b0*/  STS [UR45+0x1b0], R3 ;  /* 0x0001b003ff007988 */ /* 0x0003e2000800082d */
[----:B------:R-:W-:Y:S05]  /*37c0*/  BRA `(.L_x_58) ;  /* 0x0000000000107947 */ /* 0x000fea0003800000 */
.L_x_57:
[----:B------:R-:W-:Y:S02]  /*37d0*/  MOV R0, 0xffffffff ;  /* 0xffffffff00007802 */ /* 0x000fe40000000f00 */
[----:B------:R-:W-:-:S03]  /*37e0*/  MOV R2, 0x3810 ;  /* 0x0000381000027802 */ /* 0x000fc60000000f00 */
[----:B------:R1:W-:Y:S04]  /*37f0*/  STS [UR45+0x1b0], R0 ;  /* 0x0001b000ff007988 */ /* 0x0003e8000800082d */
[----:B-1-3-5:R-:W-:Y:S05]  /*3800*/  CALL.REL.NOINC `($__internal_1_$__cuda_sm10x_tcgen05_guardrail_trap_phase_invalid_during_alloc) ;  /* 0x0000006000207944 */ /* 0x02afea0003c00000 */
.L_x_58:
[----:B------:R-:W-:Y:S05]  /*3810*/  WARPSYNC.ALL ;  /* 0x0000000000007948 */ /* 0x000fea0003800000 */
[----:B------:R-:W2:Y:S01]  /*3820*/  S2UR UR6, SR_CgaCtaId ;  /* 0x00000000000679c3 */ /* 0x000ea20000008800 */
[----:B------:R-:W-:Y:S01]  /*3830*/  UMOV UR4, 0x400 ;  /* 0x0000040000047882 */ /* 0x000fe20000000000 */
[----:B------:R-:W-:-:S06]  /*3840*/  NOP ;  /* 0x0000000000007918 */ /* 0x000fcc0000000000 */
[----:B------:R-:W-:Y:S06]  /*3850*/  BAR.ARV 0x6, 0xa0 ;  /* 0x0182800000007b1d */ /* 0x000fec0000002000 */
[----:B------:R-:W-:Y:S01]  /*3860*/  IMAD.MOV.U32 R8, RZ, RZ, 0x1 ;  /* 0x00000001ff087424 */ /* 0x000fe200078e00ff */
[----:B------:R-:W-:Y:S01]  /*3870*/  UMOV UR15, URZ ;  /* 0x000000ff000f7c82 */ /* 0x000fe20008000000 */
[----:B------:R-:W-:Y:S01]  /*3880*/  UMOV UR14, URZ ;  /* 0x000000ff000e7c82 */ /* 0x000fe20008000000 */
[----:B------:R-:W-:Y:S01]  /*3890*/  UMOV UR20, 0x0 ;  /* 0x0000000000147882 */ /* 0x000fe20000000000 */
[----:B------:R-:W-:Y:S01]  /*38a0*/  UMOV UR21, 0x4200010 ;  /* 0x0420001000157882 */ /* 0x000fe20000000000 */
[----:B------:R-:W-:Y:S01]  /*38b0*/  UMOV UR18, 0x0 ;  /* 0x0000000000127882 */ /* 0x000fe20000000000 */
[----:B------:R-:W-:Y:S01]  /*38c0*/  UMOV UR19, 0x4200010 ;  /* 0x0420001000137882 */ /* 0x000fe20000000000 */
[----:B--2---:R-:W-:Y:S01]  /*38d0*/  ULEA UR6, UR6, UR4, 0x18 ;  /* 0x0000000406067291 */ /* 0x004fe2000f8ec0ff */
[----:B------:R-:W2:Y:S03]  /*38e0*/  LDCU.64 UR4, c[0x0][0x388] ;  /* 0x00007100ff0477ac */ /* 0x000ea60008000a00 */
[----:B------:R-:W-:-:S02]  /*38f0*/  UIADD3 UR9, UPT, UPT, UR6, 0x4400, URZ ;  /* 0x0000440006097890 */ /* 0x000fc4000fffe0ff */
[----:B------:R-:W-:-:S03]  /*3900*/  UIADD3 UR10, UPT, UPT, UR6, 0x15400, URZ ;  /* 0x00015400060a7890 */ /* 0x000fc6000fffe0ff */
[----:B------:R-:W1:Y:S01]  /*3910*/  LDS R9, [UR6+0x1b0] ;  /* 0x0001b006ff097984 */ /* 0x000e620008000800 */
[----:B------:R-:W-:Y:S02]  /*3920*/  USHF.R.U32.HI UR9, URZ, 0x4, UR9 ;  /* 0x00000004ff097899 */ /* 0x000fe40008011609 */
[----:B------:R-:W-:Y:S02]  /*3930*/  USHF.R.U32.HI UR10, URZ, 0x4, UR10 ;  /* 0x00000004ff0a7899 */ /* 0x000fe4000801160a */
[----:B------:R-:W-:Y:S02]  /*3940*/  ULOP3.LUT UR9, UR9, 0x3fff, URZ, 0xc0, !UPT ;  /* 0x00003fff09097892 */ /* 0x000fe4000f8ec0ff */
[----:B------:R-:W-:Y:S02]  /*3950*/  ULOP3.LUT UR10, UR10, 0x3fff, URZ, 0xc0, !UPT ;  /* 0x00003fff0a0a7892 */ /* 0x000fe4000f8ec0ff */
[----:B------:R-:W-:Y:S02]  /*3960*/  ULOP3.LUT UR9, UR9, 0x10000, URZ, 0xfc, !UPT ;  /* 0x0001000009097892 */ /* 0x000fe4000f8efcff */
[----:B--2---:R-:W-:-:S02]  /*3970*/  UIADD3 UR4, UPT, UPT, UR4, 0x1f, URZ ;  /* 0x0000001f04047890 */ /* 0x004fc4000fffe0ff */
[----:B------:R-:W-:Y:S02]  /*3980*/  ULOP3.LUT UR10, UR10, 0x10000, URZ, 0xfc, !UPT ;  /* 0x000100000a0a7892 */ /* 0x000fe4000f8efcff */
[----:B------:R-:W-:-:S04]  /*3990*/  USHF.R.S32.HI UR7, URZ, 0x1f, UR4 ;  /* 0x0000001fff077899 */ /* 0x000fc80008011404 */
[----:B------:R-:W-:-:S03]  /*39a0*/  ULEA.HI UR7, UR7, UR4, URZ, 0x5 ;  /* 0x0000000407077291 */ /* 0x000fc6000f8f28ff */
[----:B------:R-:W2:Y:S01]  /*39b0*/  LDCU UR4, c[0x0][0x390] ;  /* 0x00007200ff0477ac */ /* 0x000ea20008000800 */
[----:B------:R-:W-:-:S04]  /*39c0*/  USHF.R.S32.HI UR7, URZ, 0x5, UR7 ;  /* 0x00000005ff077899 */ /* 0x000fc80008011407 */
[----:B------:R-:W-:Y:S02]  /*39d0*/  UIMAD UR7, UR7, UR5, URZ ;  /* 0x00000005070772a4 */ /* 0x000fe4000f8e02ff */
[----:B------:R-:W-:-:S04]  /*39e0*/  UIADD3 UR5, UPT, UPT, UR6, 0x168, URZ ;  /* 0x0000016806057890 */ /* 0x000fc8000fffe0ff */
[----:B------:R-:W-:Y:S01]  /*39f0*/  UPRMT UR5, URZ, 0x654, UR5 ;  /* 0x00000654ff057896 */ /* 0x000fe20008000005 */
[C---:B-1----:R-:W-:Y:S01]  /*3a00*/  VIADD R3, R9.reuse, 0x80 ;  /* 0x0000008009037836 */ /* 0x042fe20000000000 */
[----:B------:R-:W-:Y:S01]  /*3a10*/  LOP3.LUT R2, R9, 0xffff, RZ, 0xc0, !PT ;  /* 0x0000ffff09027812 */ /* 0x000fe200078ec0ff */
[----:B--2---:R-:W-:-:S03]  /*3a20*/  UIMAD UR4, UR7, UR4, URZ ;  /* 0x00000004070472a4 */ /* 0x004fc6000f8e02ff */
[----:B------:R-:W-:Y:S01]  /*3a30*/  LOP3.LUT R3, R3, 0xffff, RZ, 0xc0, !PT ;  /* 0x0000ffff03037812 */ /* 0x000fe200078ec0ff */
[----:B------:R-:W-:Y:S02]  /*3a40*/  UIADD3 UR16, UPT, UPT, UR4, -0x1, URZ ;  /* 0xffffffff04107890 */ /* 0x000fe4000fffe0ff */
[----:B------:R-:W-:Y:S02]  /*3a50*/  UISETP.GE.AND UP2, UPT, UR4, 0x1, UPT ;  /* 0x000000010400788c */ /* 0x000fe4000bf46270 */
[----:B------:R1:W-:Y:S02]  /*3a60*/  STL.64 [R1], R2 ;  /* 0x0000000201007387 */ /* 0x0003e40000100a00 */
[----:B-1----:R-:W-:-:S07]  /*3a70*/  CS2R R2, SRZ ;  /* 0x0000000000027805 */ /* 0x002fce000001ff00 */
.L_x_67:
[----:B-1----:R-:W-:-:S04]  /*3a80*/  SHF.L.U32 R5, R3, 0x1f, RZ ;  /* 0x0000001f03057819 */ /* 0x002fc800000006ff */
[----:B------:R-:W1:Y:S02]  /*3a90*/  SYNCS.PHASECHK.TRANS64.TRYWAIT P0, [UR6+0x160], R5 ;  /* 0x00016005ff0075a7 */ /* 0x000e640008001106 */
[----:B-12---:R-:W-:Y:S05]  /*3aa0*/  @!P0 BRA `(.L_x_61) ;  /* 0x00000054009c8947 */ /* 0x006fea0003800000 */
.L_x_178:
[----:B-1----:R-:W1:Y:S01]  /*3ab0*/  LDS.128 R4, [UR6+0x1a0] ;  /* 0x0001a006ff047984 */ /* 0x002e620008000c00 */
[----:B------:R-:W-:Y:S01]  /*3ac0*/  ULEA UR8, UR15, UR6, 0x3 ;  /* 0x000000060f087291 */ /* 0x000fe2000f8e18ff */
[----:B------:R-:W-:Y:S01]  /*3ad0*/  SHF.L.U32 R0, R8, 0x1f, RZ ;  /* 0x0000001f08007819 */ /* 0x000fe200000006ff */
[----:B------:R-:W-:Y:S01]  /*3ae0*/  @!PT LDS RZ, [RZ] ;  /* 0x00000000fffff984 */ /* 0x000fe20000000800 */
[----:B------:R-:W-:Y:S01]  /*3af0*/  @!PT LDS RZ, [RZ] ;  /* 0x00000000fffff984 */ /* 0x000fe20000000800 */
[----:B------:R-:W-:Y:S01]  /*3b00*/  @!PT LDS RZ, [RZ] ;  /* 0x00000000fffff984 */ /* 0x000fe20000000800 */
[----:B------:R-:W-:Y:S01]  /*3b10*/  @!PT LDS RZ, [RZ] ;  /* 0x00000000fffff984 */ /* 0x000fe20000000800 */
[----:B------:R2:W-:Y:S06]  /*3b20*/  MEMBAR.ALL.CTA ;  /* 0x0000000000007992 */ /* 0x0005ec0000008000 */
[----:B--2---:R-:W2:Y:S02]  /*3b30*/  FENCE.VIEW.ASYNC.S ;  /* 0x00000000000073c6 */ /* 0x004ea40000000000 */
[----:B--2---:R-:W-:Y:S01]  /*3b40*/  SYNCS.ARRIVE.TRANS64.RED.A1T0 RZ, [UR5], RZ ;  /* 0x000000ffffff79a7 */ /* 0x004fe20008100405 */
[----:B------:R-:W2:Y:S01]  /*3b50*/  SYNCS.PHASECHK.TRANS64.TRYWAIT P0, [UR8+0x180], R0 ;  /* 0x00018000ff0075a7 */ /* 0x000ea20008001108 */
[----:B-1----:R-:W-:Y:S01]  /*3b60*/  LOP3.LUT P2, RZ, R6, 0x1, RZ, 0xc0, !PT ;  /* 0x0000000106ff7812 */ /* 0x002fe2000784c0ff */
[----:B--2---:R-:W-:-:S12]  /*3b70*/  @!P0 BRA `(.L_x_62) ;  /* 0x0000005400808947 */ /* 0x004fd80003800000 */
.L_x_180:
[----:B------:R-:W-:Y:S05]  /*3b80*/  BRA.U !UP2, `(.L_x_63) ;  /* 0x000000010ac47547 */ /* 0x000fea000b800000 */
[----:B-1----:R-:W-:Y:S01]  /*3b90*/  IMAD.U32 R0, RZ, RZ, UR15 ;  /* 0x0000000fff007e24 */ /* 0x002fe2000f8e00ff */
[----:B------:R-:W-:-:S04]  /*3ba0*/  ULEA UR4, UR14, UR6, 0x3 ;  /* 0x000000060e047291 */ /* 0x000fc8000f8e18ff */
[----:B------:R-:W-:Y:S02]  /*3bb0*/  LEA R4, R0, R1, 0x2 ;  /* 0x0000000100047211 */ /* 0x000fe400078e10ff */
[----:B------:R-:W-:-:S04]  /*3bc0*/  SHF.L.U32 R0, R2, 0x1f, RZ ;  /* 0x0000001f02007819 */ /* 0x000fc800000006ff */
[----:B------:R-:W5:Y:S01]  /*3bd0*/  LDL R4, [R4] ;  /* 0x0000000004047983 */ /* 0x000f620000100800 */
[----:B------:R1:W2:Y:S01]  /*3be0*/  SYNCS.PHASECHK.TRANS64.TRYWAIT P1, [UR4], R0 ;  /* 0x00000000ff0075a7 */ /* 0x0002a20008021104 */
[----:B------:R-:W-:Y:S01]  /*3bf0*/  UPLOP3.LUT UP3, UPT, UPT, UPT, UPT, 0x40, 0x4 ;  /* 0x000000000004789c */ /* 0x000fe20003f6e870 */
[----:B------:R-:W-:Y:S01]  /*3c00*/  UMOV UR13, UR16 ;  /* 0x00000010000d7c82 */ /* 0x000fe20008000000 */
[----:B------:R-:W-:-:S09]  /*3c10*/  UMOV UR12, UR14 ;  /* 0x0000000e000c7c82 */ /* 0x000fd20008000000 */
.L_x_66:
[----:B------:R-:W-:Y:S01]  /*3c20*/  ULEA UR7, UR12, UR6, 0x3 ;  /* 0x000000060c077291 */ /* 0x000fe2000f8e18ff */
[----:B-12-4-:R-:W-:Y:S11]  /*3c30*/  @P1 BRA `(.L_x_64) ;  /* 0x00000000000c1947 */ /* 0x016ff60003800000 */
[----:B------:R-:W-:Y:S04]  /*3c40*/  SHF.L.U32 R5, R2, 0x1f, RZ ;  /* 0x0000001f02057819 */ /* 0x000fe800000006ff */
[----:B------:R-:W2:Y:S02]  /*3c50*/  SYNCS.PHASECHK.TRANS64.TRYWAIT P0, [UR7], R5 ;  /* 0x00000005ff0075a7 */ /* 0x000ea40008001107 */
[----:B--2---:R-:W-:Y:S05]  /*3c60*/  @!P0 BRA `(.L_x_65) ;  /* 0x00000054005c8947 */ /* 0x004fea0003800000 */
.L_x_64:
[----:B------:R-:W-:Y:S01]  /*3c70*/  UISETP.NE.AND UP0, UPT, UR13, URZ, UPT ;  /* 0x000000ff0d00728c */ /* 0x000fe2000bf05270 */
[----:B------:R-:W-:Y:S01]  /*3c80*/  PLOP3.LUT P1, PT, PT, PT, PT, 0x80, 0x8 ;  /* 0x000000000008781c */ /* 0x000fe20003f2f070 */
[----:B------:R-:W-:Y:S02]  /*3c90*/  UIADD3 UR14, UPT, UPT, UR12, 0x1, URZ ;  /* 0x000000010c0e7890 */ /* 0x000fe4000fffe0ff */
[----:B------:R-:W-:Y:S02]  /*3ca0*/  ULEA UR22, UR12, UR10, 0x9 ;  /* 0x0000000a0c167291 */ /* 0x000fe4000f8e48ff */
[----:B------:R-:W-:Y:S01]  /*3cb0*/  UISETP.NE.AND UP1, UPT, UR14, 0x11, UPT ;  /* 0x000000110e00788c */ /* 0x000fe2000bf25270 */
[----:B------:R-:W-:Y:S01]  /*3cc0*/  PLOP3.LUT P0, PT, PT, PT, UP0, 0x80, 0x8 ;  /* 0x000000000008781c */ /* 0x000fe20003f0f008 */
[----:B------:R-:W-:Y:S02]  /*3cd0*/  ULEA UR24, UR12, UR9, 0x8 ;  /* 0x000000090c187291 */ /* 0x000fe4000f8e40ff */
[----:B------:R-:W-:Y:S02]  /*3ce0*/  USEL UR11, URZ, 0x1, UP1 ;  /* 0x00000001ff0b7887 */ /* 0x000fe40008800000 */
[----:B------:R-:W-:Y:S02]  /*3cf0*/  USEL UR14, UR14, URZ, UP1 ;  /* 0x000000ff0e0e7287 */ /* 0x000fe40008800000 */
[----:B------:R-:W-:Y:S02]  /*3d00*/  UIADD3 UR26, UPT, UPT, UR22, 0x2, URZ ;  /* 0x00000002161a7890 */ /* 0x000fe4000fffe0ff */
[----:B------:R-:W-:Y:S01]  /*3d10*/  @UP0 ULEA UR4, UR14, UR6, 0x3 ;  /* 0x000000060e040291 */ /* 0x000fe2000f8e18ff */
[----:B------:R-:W-:Y:S01]  /*3d20*/  LOP3.LUT R2, R2, UR11, RZ, 0x3c, !PT ;  /* 0x0000000b02027c12 */ /* 0x000fe2000f8e3cff */
[----:B------:R-:W-:Y:S02]  /*3d30*/  UIADD3 UR28, UPT, UPT, UR24, 0x2, URZ ;  /* 0x00000002181c7890 */ /* 0x000fe4000fffe0ff */
[----:B------:R-:W-:Y:S01]  /*3d40*/  UIADD3 UR17, UPT, UPT, UR7, 0x88, URZ ;  /* 0x0000008807117890 */ /* 0x000fe2000fffe0ff */
[----:B-1----:R-:W-:Y:S01]  /*3d50*/  @P0 SHF.L.U32 R0, R2, 0x1f, RZ ;  /* 0x0000001f02000819 */ /* 0x002fe200000006ff */
[----:B------:R-:W-:Y:S01]  /*3d60*/  UIADD3 UR7, UPT, UPT, UR13, 0x1, URZ ;  /* 0x000000010d077890 */ /* 0x000fe2000fffe0ff */
[----:B------:R-:W-:Y:S02]  /*3d70*/  UMOV UR23, 0x80004020 ;  /* 0x8000402000177882 */ /* 0x000fe40000000000 */
[----:B------:R4:W1:Y:S01]  /*3d80*/  @P0 SYNCS.PHASECHK.TRANS64.TRYWAIT P1, [UR4], R0 ;  /* 0x00000000ff0005a7 */ /* 0x0008620008021104 */
[----:B------:R-:W-:Y:S11]  /*3d90*/  ELECT P0, URZ, PT ;  /* 0x0000000000ff782f */ /* 0x000ff60003800000 */
[----:B------:R-:W-:Y:S02]  /*3da0*/  @!UPT UIADD3 URZ, UPT, UPT, URZ, URZ, URZ ;  /* 0x000000fffffff290 */ /* 0x000fe4000fffe0ff */
[C---:B-----5:R-:W-:Y:S02]  /*3db0*/  @P0 R2UR.BROADCAST UR11, R4.reuse ;  /* 0x00000000040b02ca */ /* 0x060fe400008e0000 */
[----:B------:R-:W-:Y:S11]  /*3dc0*/  ELECT P0, URZ, PT ;  /* 0x0000000000ff782f */ /* 0x000ff60003800000 */
[----:B------:R-:W-:Y:S02]  /*3dd0*/  @!UPT UIADD3 URZ, UPT, UPT, URZ, URZ, URZ ;  /* 0x000000fffffff290 */ /* 0x000fe4000fffe0ff */
[----:B------:R-:W-:Y:S01]  /*3de0*/  @P0 R2UR.BROADCAST UR4, R4 ;  /* 0x00000000040402ca */ /* 0x000fe200008e0000 */
[----:B------:R-:W-:Y:S02]  /*3df0*/  UISETP.GT.U32.AND UP0, UPT, UR7, 0x1, UPT ;  /* 0x000000010700788c */ /* 0x000fe4000bf04070 */
[----:B------:R-:W-:Y:S01]  /*3e00*/  UIADD3 UR13, UPT, UPT, UR13, -0x1, URZ ;  /* 0xffffffff0d0d7890 */ /* 0x000fe2000fffe0ff */
[----:B------:R-:W-:Y:S01]  /*3e10*/  UMOV UR25, 0x80004020 ;  /* 0x8000402000197882 */ /* 0x000fe20000000000 */
[----:B------:R-:W-:Y:S01]  /*3e20*/  UMOV UR27, 0x80004020 ;  /* 0x80004020001b7882 */ /* 0x000fe20000000000 */
[----:B------:R-:W-:Y:S01]  /*3e30*/  UMOV UR29, 0x80004020 ;  /* 0x80004020001d7882 */ /* 0x000fe20000000000 */
[----:B------:R-:W-:Y:S01]  /*3e40*/  UMOV UR12, UR14 ;  /* 0x0000000e000c7c82 */ /* 0x000fe20008000000 */
[----:B------:R4:W-:Y:S01]  /*3e50*/  UTCHMMA gdesc[UR24], gdesc[UR22], tmem[UR11], tmem[UR20], idesc[UR21], UP3 ;  /* 0x00ff1416180075ea */ /* 0x0009e2000980000b */
[----:B------:R-:W-:Y:S04]  /*3e60*/  UPLOP3.LUT UP3, UPT, UPT, UPT, UPT, 0x80, 0x8 ;  /* 0x000000000008789c */ /* 0x000fe80003f6f070 */
[----:B------:R4:W-:Y:S01]  /*3e70*/  UTCHMMA gdesc[UR28], gdesc[UR26], tmem[UR4], tmem[UR18], idesc[UR19], UPT ;  /* 0x00ff121a1c0075ea */ /* 0x0009e2000b800004 */
[----:B------:R4:W-:Y:S01]  /*3e80*/  UTCBAR [UR17], URZ ;  /* 0x000000ff110073e9 */ /* 0x0009e200080000ff */
[----:B------:R-:W-:Y:S05]  /*3e90*/  BRA.U UP0, `(.L_x_66) ;  /* 0xfffffffd00607547 */ /* 0x000fea000b83ffff */
.L_x_63:
[----:B------:R-:W-:Y:S01]  /*3ea0*/  UIADD3 UR15, UPT, UPT, UR15, 0x1, URZ ;  /* 0x000000010f0f7890 */ /* 0x000fe2000fffe0ff */
[----:B------:R-:W-:Y:S01]  /*3eb0*/  LOP3.LUT R3, R3, 0x1, RZ, 0x3c, !PT ;  /* 0x0000000103037812 */ /* 0x000fe200078e3cff */
[----:B------:R-:W-:Y:S02]  /*3ec0*/  UIADD3 UR8, UPT, UPT, UR8, 0x170, URZ ;  /* 0x0000017008087890 */ /* 0x000fe4000fffe0ff */
[----:B------:R-:W-:-:S04]  /*3ed0*/  UISETP.NE.AND UP0, UPT, UR15, 0x2, UPT ;  /* 0x000000020f00788c */ /* 0x000fc8000bf05270 */
[----:B----4-:R-:W-:Y:S02]  /*3ee0*/  USEL UR4, URZ, 0x1, UP0 ;  /* 0x00000001ff047887 */ /* 0x010fe40008000000 */
[----:B------:R-:W-:Y:S01]  /*3ef0*/  USEL UR15, UR15, URZ, UP0 ;  /* 0x000000ff0f0f7287 */ /* 0x000fe20008000000 */
[----:B------:R2:W-:Y:S03]  /*3f00*/  UTCBAR [UR8], URZ ;  /* 0x000000ff080073e9 */ /* 0x0005e600080000ff */
[----:B------:R-:W-:Y:S01]  /*3f10*/  LOP3.LUT R8, R8, UR4, RZ, 0x3c, !PT ;  /* 0x0000000408087c12 */ /* 0x000fe2000f8e3cff */
[----:B------:R-:W-:Y:S07]  /*3f20*/  @P2 BRA `(.L_x_67) ;  /* 0xfffffff800d42947 */ /* 0x000fee000383ffff */
[----:B------:R-:W4:Y:S01]  /*3f30*/  S2UR UR4, SR_CgaCtaId ;  /* 0x00000000000479c3 */ /* 0x000f220000008800 */
[----:B------:R-:W-:Y:S01]  /*3f40*/  ELECT P0, URZ, PT ;  /* 0x0000000000ff782f */ /* 0x000fe20003800000 */
[----:B-1----:R-:W-:Y:S01]  /*3f50*/  IMAD.MOV.U32 R0, RZ, RZ, 0x1 ;  /* 0x00000001ff007424 */ /* 0x002fe200078e00ff */
[----:B------:R-:W-:Y:S01]  /*3f60*/  UIADD3 UR6, UPT, UPT, UR6, 0x180, URZ ;  /* 0x0000018006067890 */ /* 0x000fe2000fffe0ff */
[----:B------:R-:W-:Y:S01]  /*3f70*/  SHF.L.U32 R3, R8, 0x1f, RZ ;  /* 0x0000001f08037819 */ /* 0x000fe200000006ff */
[----:B------:R-:W-:-:S03]  /*3f80*/  UMOV UR5, 0x40 ;  /* 0x0000004000057882 */ /* 0x000fc60000000000 */
[----:B------:R-:W-:Y:S01]  /*3f90*/  UVIRTCOUNT.DEALLOC.SMPOOL 0x80 ;  /* 0x000000800000784c */ /* 0x000fe20000000000 */
[----:B----4-:R-:W-:Y:S02]  /*3fa0*/  ULEA UR4, UR4, UR5, 0x18 ;  /* 0x0000000504047291 */ /* 0x010fe4000f8ec0ff */
[----:B------:R-:W-:-:S07]  /*3fb0*/  ULEA UR5, UR15, UR6, 0x3 ;  /* 0x000000060f057291 */ /* 0x000fce000f8e18ff */
[----:B------:R1:W-:Y:S02]  /*3fc0*/  @P0 STS.U8 [UR4+0x1c], R0 ;  /* 0x00001c00ff000988 */ /* 0x0003e40008000004 */
[----:B------:R-:W4:Y:S02]  /*3fd0*/  SYNCS.PHASECHK.TRANS64.TRYWAIT P0, [UR5], R3 ;  /* 0x00000003ff0075a7 */ /* 0x000f240008001105 */
[----:B-1--4-:R-:W-:Y:S05]  /*3fe0*/  @!P0 BRA `(.L_x_68) ;  /* 0x0000005000948947 */ /* 0x012fea0003800000 */
.L_x_183:
[----:B------:R-:W-:-:S04]  /*3ff0*/  UIADD3 UR7, UPT, UPT, UR15, 0x1, URZ ;  /* 0x000000010f077890 */ /* 0x000fc8000fffe0ff */
[----:B------:R-:W-:-:S04]  /*4000*/  UISETP.NE.AND UP0, UPT, UR7, 0x2, UPT ;  /* 0x000000020700788c */ /* 0x000fc8000bf05270 */
[----:B------:R-:W-:Y:S02]  /*4010*/  USEL UR5, URZ, 0x1, UP0 ;  /* 0x00000001ff057887 */ /* 0x000fe40008000000 */
[----:B------:R-:W-:-:S04]  /*4020*/  USEL UR7, UR7, URZ, UP0 ;  /* 0x000000ff07077287 */ /* 0x000fc80008000000 */
[----:B------:R-:W-:Y:S01]  /*4030*/  ULEA UR7, UR7, UR6, 0x3 ;  /* 0x0000000607077291 */ /* 0x000fe2000f8e18ff */
[----:B-1----:R-:W-:-:S04]  /*4040*/  LOP3.LUT R3, R8, UR5, RZ, 0x3c, !PT ;  /* 0x0000000508037c12 */ /* 0x002fc8000f8e3cff */
[----:B------:R-:W-:-:S04]  /*4050*/  SHF.L.U32 R3, R3, 0x1f, RZ ;  /* 0x0000001f03037819 */ /* 0x000fc800000006ff */
[----:B------:R-:W1:Y:S02]  /*4060*/  SYNCS.PHASECHK.TRANS64.TRYWAIT P0, [UR7], R3 ;  /* 0x00000003ff0075a7 */ /* 0x000e640008001107 */
[----:B-1----:R-:W-:Y:S05]  /*4070*/  @!P0 BRA `(.L_x_69) ;  /* 0x0000005000888947 */ /* 0x002fea0003800000 */
.L_x_185:
[----:B------:R-:W-:Y:S01]  /*4080*/  NOP ;  /* 0x0000000000007918 */ /* 0x000fe20000000000 */
[----:B-1----:R-:W1:Y:S01]  /*4090*/  LDS R0, [UR4+0x14] ;  /* 0x00001404ff007984 */ /* 0x002e620008000800 */
[----:B------:R-:W-:Y:S01]  /*40a0*/  LOP3.LUT R2, R9, 0xffff, RZ, 0xc0, !PT ;  /* 0x0000ffff09027812 */ /* 0x000fe200078ec0ff */
[----:B------:R-:W-:Y:S02]  /*40b0*/  IMAD.MOV.U32 R3, RZ, RZ, 0xffff ;  /* 0x0000ffffff037424 */ /* 0x000fe400078e00ff */
[----:B------:R-:W-:Y:S01]  /*40c0*/  IMAD.MOV.U32 R5, RZ, RZ, 0x1 ;  /* 0x00000001ff057424 */ /* 0x000fe200078e00ff */
[----:B------:R-:W-:-:S04]  /*40d0*/  SHF.R.U32.HI R2, RZ, 0x5, R2 ;  /* 0x00000005ff027819 */ /* 0x000fc80000011602 */
[-C--:B------:R-:W-:Y:S02]  /*40e0*/  SHF.L.U32 R3, R3, R2.reuse, RZ ;  /* 0x0000000203037219 */ /* 0x080fe400000006ff */
[----:B------:R-:W-:Y:S02]  /*40f0*/  SHF.L.U32 R5, R5, R2, RZ ;  /* 0x0000000205057219 */ /* 0x000fe400000006ff */
[----:B-1----:R-:W-:-:S04]  /*4100*/  LOP3.LUT R0, R0, R3, RZ, 0xc0, !PT ;  /* 0x0000000300007212 */ /* 0x002fc800078ec0ff */
[----:B------:R-:W-:-:S13]  /*4110*/  ISETP.NE.AND P0, PT, R0, R3, PT ;  /* 0x000000030000720c */ /* 0x000fda0003f05270 */
[----:B------:R-:W-:Y:S05]  /*4120*/  @P0 BRA `(.L_x_70) ;  /* 0x00000000005c0947 */ /* 0x000fea0003800000 */
[----:B------:R-:W1:Y:S02]  /*4130*/  LDS R0, [UR4+0x18] ;  /* 0x00001804ff007984 */ /* 0x000e640008000800 */
[----:B-1----:R-:W-:-:S04]  /*4140*/  LOP3.LUT R0, R0, R5, RZ, 0xc0, !PT ;  /* 0x0000000500007212 */ /* 0x002fc800078ec0ff */
[----:B------:R-:W-:-:S13]  /*4150*/  ISETP.NE.AND P0, PT, R0, R5, PT ;  /* 0x000000050000720c */ /* 0x000fda0003f05270 */
[----:B------:R-:W-:Y:S05]  /*4160*/  @P0 BRA `(.L_x_71) ;  /* 0x0000000000400947 */ /* 0x000fea0003800000 */
[----:B--2---:R-:W-:Y:S01]  /*4170*/  R2UR UR8, R3 ;  /* 0x00000000030872ca */ /* 0x004fe200000e0000 */
[----:B------:R-:W1:Y:S01]  /*4180*/  S2R R2, SR_LANEID ;  /* 0x0000000000027919 */ /* 0x000e620000000000 */
[----:B------:R-:W-:Y:S01]  /*4190*/  LOP3.LUT R5, RZ, R5, RZ, 0x33, !PT ;  /* 0x00000005ff057212 */ /* 0x000fe200078e33ff */
[----:B------:R-:W-:Y:S02]  /*41a0*/  VOTEU.ANY UR7, UPT, PT ;  /* 0x0000000000077886 */ /* 0x000fe400038e0100 */
[----:B------:R-:W-:Y:S01]  /*41b0*/  UFLO.U32 UR7, UR7 ;  /* 0x00000007000772bd */ /* 0x000fe200080e0000 */
[----:B------:R-:W2:Y:S07]  /*41c0*/  REDUX UR5, R5 ;  /* 0x00000000050573c4 */ /* 0x000eae0000000000 */
[----:B------:R-:W-:-:S06]  /*41d0*/  ULOP3.LUT UR8, URZ, UR8, URZ, 0x33, !UPT ;  /* 0x00000008ff087292 */ /* 0x000fcc000f8e33ff */
[----:B------:R-:W-:-:S04]  /*41e0*/  IMAD.U32 R0, RZ, RZ, UR8 ;  /* 0x00000008ff007e24 */ /* 0x000fc8000f8e00ff */
[----:B------:R-:W4:Y:S02]  /*41f0*/  REDUX UR6, R0 ;  /* 0x00000000000673c4 */ /* 0x000f240000000000 */
[----:B------:R1:W-:Y:S02]  /*4200*/  UTCATOMSWS.AND URZ, UR8 ;  /* 0x0000000800ff79e3 */ /* 0x0003e40008000000 */
[----:B-1----:R-:W-:Y:S01]  /*4210*/  ISETP.EQ.U32.AND P0, PT, R2, UR7, PT ;  /* 0x0000000702007c0c */ /* 0x002fe2000bf02070 */
[----:B--2---:R-:W-:Y:S02]  /*4220*/  IMAD.U32 R2, RZ, RZ, UR5 ;  /* 0x00000005ff027e24 */ /* 0x004fe4000f8e00ff */
[----:B----4-:R-:W-:-:S10]  /*4230*/  IMAD.U32 R3, RZ, RZ, UR6 ;  /* 0x00000006ff037e24 */ /* 0x010fd4000f8e00ff */
[----:B------:R1:W-:Y:S04]  /*4240*/  @P0 ATOMS.AND RZ, [UR4+0x14], R3 ;  /* 0x00001403ffff098c */ /* 0x0003e8000a800004 */
[----:B------:R1:W-:Y:S01]  /*4250*/  @P0 ATOMS.AND RZ, [UR4+0x18], R2 ;  /* 0x00001802ffff098c */ /* 0x0003e2000a800004 */
[----:B------:R-:W-:Y:S05]  /*4260*/  BRA `(.L_x_72) ;  /* 0x0000000000147947 */ /* 0x000fea0003800000 */
.L_x_71:
[----:B------:R-:W-:Y:S02]  /*4270*/  MOV R2, 0x4290 ;  /* 0x0000429000027802 */ /* 0x000fe40000000f00 */
[----:B--23-5:R-:W-:Y:S05]  /*4280*/  CALL.REL.NOINC `($__internal_0_$__cuda_sm10x_tcgen05_guardrail_trap_col_being_dealloced_not_returned_by_alloc) ;  /* 0x0000005400747944 */ /* 0x02cfea0003c00000 */
[----:B------:R-:W-:Y:S05]  /*4290*/  BRA `(.L_x_72) ;  /* 0x0000000000087947 */ /* 0x000fea0003800000 */
.L_x_70:
[----:B------:R-:W-:Y:S02]  /*42a0*/  MOV R2, 0x42c0 ;  /* 0x000042c000027802 */ /* 0x000fe40000000f00 */
[----:B--23-5:R-:W-:Y:S05]  /*42b0*/  CALL.REL.NOINC `($__internal_2_$__cuda_sm10x_tcgen05_guardrail_trap_unallocated_columns_being_dealloced) ;  /* 0x0000005400807944 */ /* 0x02cfea0003c00000 */
.L_x_72:
[----:B------:R-:W-:Y:S01]  /*42c0*/  NOP ;  /* 0x0000000000007918 */ /* 0x000fe20000000000 */
[----:B------:R-:W-:Y:S05]  /*42d0*/  EXIT ;  /* 0x000000000000794d */ /* 0x000fea0003800000 */
.L_x_56:
[----:B------:R-:W-:-:S09]  /*42e0*/  UISETP.NE.OR UP2, UPT, UR8, 0x3, !UP2 ;  /* 0x000000030800788c */ /* 0x000fd2000d745670 */
[----:B------:R-:W-:Y:S05]  /*42f0*/  BRA.U UP2, `(.L_x_73) ;  /* 0x0000001102607547 */ /* 0x000fea000b800000 */
[----:B-----5:R-:W1:Y:S01]  /*4300*/  LDC.64 R32, c[0x0][0x988] ;  /* 0x00026200ff207b82 */ /* 0x020e620000000a00 */
[----:B------:R-:W2:Y:S01]  /*4310*/  LDCU.64 UR8, c[0x0][0x888] ;  /* 0x00011100ff0877ac */ /* 0x000ea20008000a00 */
[----:B------:R-:W-:Y:S02]  /*4320*/  IMAD.MOV.U32 R36, RZ, RZ, 0x1 ;  /* 0x00000001ff247424 */ /* 0x000fe400078e00ff */
[----:B------:R-:W-:Y:S01]  /*4330*/  IMAD.MOV.U32 R34, RZ, RZ, RZ ;  /* 0x000000ffff227224 */ /* 0x000fe200078e00ff */
[----:B------:R-:W4:Y:S03]  /*4340*/  LDCU.64 UR4, c[0x0][0x890] ;  /* 0x00011200ff0477ac */ /* 0x000f260008000a00 */
[----:B------:R-:W3:Y:S01]  /*4350*/  LDC.64 R24, c[0x0][0x980] ;  /* 0x00026000ff187b82 */ /* 0x000ee20000000a00 */
[----:B------:R-:W-:Y:S01]  /*4360*/  UMOV UR22, 0x400 ;  /* 0x0000040000167882 */ /* 0x000fe20000000000 */
[----:B------:R-:W-:-:S02]  /*4370*/  UPLOP3.LUT UP1, UPT, UPT, UPT, UPT, 0x40, 0x4 ;  /* 0x000000000004789c */ /* 0x000fc40003f2e870 */
[----:B------:R-:W-:-:S04]  /*4380*/  ULEA UR22, UR45, UR22, 0x18 ;  /* 0x000000162d167291 */ /* 0x000fc8000f8ec0ff */
[----:B------:R-:W3:Y:S01]  /*4390*/  LDC R0, c[0x0][0xb30] ;  /* 0x0002cc00ff007b82 */ /* 0x000ee20000000800 */
[----:B------:R-:W-:Y:S02]  /*43a0*/  UIADD3 UR23, UPT, UPT, UR22, 0x128, URZ ;  /* 0x0000012816177890 */ /* 0x000fe4000fffe0ff */
[----:B------:R-:W-:Y:S02]  /*43b0*/  UIADD3 UR33, UPT, UPT, UR22, 0x110, URZ ;  /* 0x0000011016217890 */ /* 0x000fe4000fffe0ff */
[----:B------:R-:W-:Y:S02]  /*43c0*/  UIADD3 UR25, UPT, UPT, UR22, 0x118, URZ ;  /* 0x0000011816197890 */ /* 0x000fe4000fffe0ff */
[----:B--2---:R-:W-:Y:S01]  /*43d0*/  UISETP.NE.U32.AND UP4, UPT, UR8, URZ, UPT ;  /* 0x000000ff0800728c */ /* 0x004fe2000bf85070 */
[----:B------:R-:W2:Y:S01]  /*43e0*/  LDC R27, c[0x0][0x370] ;  /* 0x0000dc00ff1b7b82 */ /* 0x000ea20000000800 */
[C---:B-1----:R-:W-:Y:S01]  /*43f0*/  ISETP.NE.AND P0, PT, R33.reuse, 0x1, PT ;  /* 0x000000012100780c */ /* 0x042fe20003f05270 */
[----:B----4-:R-:W-:Y:S01]  /*4400*/  UISETP.NE.U32.AND UP5, UPT, UR4, URZ, UPT ;  /* 0x000000ff0400728c */ /* 0x010fe2000bfa5070 */
[----:B------:R-:W-:Y:S01]  /*4410*/  R2UR UR7, R33 ;  /* 0x00000000210772ca */ /* 0x000fe200000e0000 */
[----:B------:R-:W-:Y:S01]  /*4420*/  UIADD3 UR15, UPT, UPT, UR22, 0x168, URZ ;  /* 0x00000168160f7890 */ /* 0x000fe2000fffe0ff */
[----:B------:R-:W-:Y:S01]  /*4430*/  IMAD.MOV.U32 R33, RZ, RZ, 0x1000 ;  /* 0x00001000ff217424 */ /* 0x000fe200078e00ff */
[----:B------:R-:W-:-:S02]  /*4440*/  UIADD3 UR17, UPT, UPT, UR22, 0x120, URZ ;  /* 0x0000012016117890 */ /* 0x000fc4000fffe0ff */
[----:B------:R-:W1:Y:S01]  /*4450*/  LDC R2, c[0x0][0xb0c] ;  /* 0x0002c300ff027b82 */ /* 0x000e620000000800 */
[----:B---3--:R-:W-:Y:S01]  /*4460*/  R2UR UR14, R24 ;  /* 0x00000000180e72ca */ /* 0x008fe200000e0000 */
[----:B------:R-:W-:Y:S02]  /*4470*/  UPRMT UR23, UR45, 0x654, UR23 ;  /* 0x000006542d177896 */ /* 0x000fe40008000017 */
[----:B------:R-:W-:Y:S02]  /*4480*/  UPRMT UR31, UR45, 0x654, UR33 ;  /* 0x000006542d1f7896 */ /* 0x000fe40008000021 */
[----:B------:R-:W-:Y:S02]  /*4490*/  UPRMT UR30, UR45, 0x654, UR25 ;  /* 0x000006542d1e7896 */ /* 0x000fe40008000019 */
[----:B------:R-:W3:Y:S01]  /*44a0*/  LDC R17, c[0x0][0xb20] ;  /* 0x0002c800ff117b82 */ /* 0x000ee20000000800 */
[----:B------:R-:W-:Y:S01]  /*44b0*/  ISETP.NE.AND P1, PT, R0, 0x1, PT ;  /* 0x000000010000780c */ /* 0x000fe20003f25270 */
[----:B------:R-:W-:-:S02]  /*44c0*/  UISETP.NE.AND.EX UP4, UPT, UR9, URZ, UPT, UP4 ;  /* 0x000000ff0900728c */ /* 0x000fc4000bf85340 */
[----:B------:R-:W-:Y:S02]  /*44d0*/  UPRMT UR15, URZ, 0x654, UR15 ;  /* 0x00000654ff0f7896 */ /* 0x000fe4000800000f */
[----:B------:R-:W-:Y:S02]  /*44e0*/  UPRMT UR45, UR45, 0x654, UR17 ;  /* 0x000006542d2d7896 */ /* 0x000fe40008000011 */
[----:B------:R-:W4:Y:S01]  /*44f0*/  LDC.64 R38, c[0x0][0x348] ;  /* 0x0000d200ff267b82 */ /* 0x000f220000000a00 */
[----:B------:R-:W-:Y:S01]  /*4500*/  UISETP.NE.AND.EX UP5, UPT, UR5, URZ, UPT, UP5 ;  /* 0x000000ff0500728c */ /* 0x000fe2000bfa5350 */
[----:B------:R-:W-:-:S06]  /*4510*/  VOTEU.ANY UP3, P0 ;  /* 0x0000000000ff7886 */ /* 0x000fcc0000060100 */
[----:B------:R-:W1:Y:S08]  /*4520*/  LDC.64 R20, c[0x0][0xb10] ;  /* 0x0002c400ff147b82 */ /* 0x000e700000000a00 */
[----:B------:R-:W1:Y:S08]  /*4530*/  LDC.64 R6, c[0x0][0xb18] ;  /* 0x0002c600ff067b82 */ /* 0x000e700000000a00 */
[----:B------:R-:W1:Y:S08]  /*4540*/  LDC.64 R4, c[0x0][0xb28] ;  /* 0x0002ca00ff047b82 */ /* 0x000e700000000a00 */
[----:B------:R-:W1:Y:S08]  /*4550*/  LDC.64 R22, c[0x0][0x990] ;  /* 0x00026400ff167b82 */ /* 0x000e700000000a00 */
[----:B--23--:R-:W1:Y:S02]  /*4560*/  LDC R18, c[0x0][0x374] ;  /* 0x0000dd00ff127b82 */ /* 0x00ce640000000800 */
.L_x_84:
[----:B------:R-:W-:Y:S04]  /*4570*/  SHF.L.U32 R3, R34, 0x1f, RZ ;  /* 0x0000001f22037819 */ /* 0x000fe800000006ff */
[----:B--2---:R-:W2:Y:S02]  /*4580*/  SYNCS.PHASECHK.TRANS64.TRYWAIT P0, [UR22+0x160], R3 ;  /* 0x00016003ff0075a7 */ /* 0x004ea40008001116 */
[----:B--2---:R-:W-:Y:S05]  /*4590*/  @!P0 BRA `(.L_x_74) ;  /* 0x0000004c00588947 */ /* 0x004fea0003800000 */
.L_x_187:
[----:B------:R-:W3:Y:S01]  /*45a0*/  LDS.128 R28, [UR22+0x1a0] ;  /* 0x0001a016ff1c7984 */ /* 0x000ee20008000c00 */
[----:B------:R-:W-:Y:S01]  /*45b0*/  ISETP.GE.AND P0, PT, R26, 0x1, PT ;  /* 0x000000011a00780c */ /* 0x000fe20003f06270 */
[----:B------:R-:W-:Y:S01]  /*45c0*/  @!PT LDS RZ, [RZ] ;  /* 0x00000000fffff984 */ /* 0x000fe20000000800 */
[----:B------:R-:W-:Y:S01]  /*45d0*/  @!PT LDS RZ, [RZ] ;  /* 0x00000000fffff984 */ /* 0x000fe20000000800 */
[----:B------:R-:W-:Y:S01]  /*45e0*/  @!PT LDS RZ, [RZ] ;  /* 0x00000000fffff984 */ /* 0x000fe20000000800 */
[----:B------:R-:W-:Y:S01]  /*45f0*/  @!PT LDS RZ, [RZ] ;  /* 0x00000000fffff984 */ /* 0x000fe20000000800 */
[----:B------:R5:W-:Y:S06]  /*4600*/  MEMBAR.ALL.CTA ;  /* 0x0000000000007992 */ /* 0x000bec0000008000 */
[----:B-----5:R-:W5:Y:S02]  /*4610*/  FENCE.VIEW.ASYNC.S ;  /* 0x00000000000073c6 */ /* 0x020f640000000000 */
[----:B-----5:R-:W-:Y:S01]  /*4620*/  SYNCS.ARRIVE.TRANS64.RED.A1T0 RZ, [UR15], RZ ;  /* 0x000000ffffff79a7 */ /* 0x020fe2000810040f */
[----:B---3--:R-:W-:Y:S11]  /*4630*/  LOP3.LUT P3, RZ, R30, 0x1, RZ, 0xc0, !PT ;  /* 0x000000011eff7812 */ /* 0x008ff6000786c0ff */
[----:B------:R-:W-:Y:S02]  /*4640*/  @!UPT UIADD3 URZ, UPT, UPT, URZ, URZ, URZ ;  /* 0x000000fffffff290 */ /* 0x000fe4000fffe0ff */
[----:B------:R-:W-:Y:S02]  /*4650*/  @P3 MOV R13, R28 ;  /* 0x0000001c000d3202 */ /* 0x000fe40000000f00 */
[----:B------:R-:W-:Y:S01]  /*4660*/  @P3 LOP3.LUT R8, R29, 0xffff, RZ, 0xc0, !PT ;  /* 0x0000ffff1d083812 */ /* 0x000fe200078ec0ff */
[----:B------:R-:W-:Y:S06]  /*4670*/  @!P0 BRA `(.L_x_75) ;  /* 0x0000000000a48947 */ /* 0x000fec0003800000 */
[----:B-1----:R-:W-:Y:S01]  /*4680*/  IMAD.HI.U32 R42, R18, R7, RZ ;  /* 0x00000007122a7227 */ /* 0x002fe200078e00ff */
[----:B------:R-:W-:Y:S02]  /*4690*/  ISETP.NE.AND P0, PT, R6, 0x1, PT ;  /* 0x000000010600780c */ /* 0x000fe40003f05270 */
[----:B------:R-:W-:Y:S01]  /*46a0*/  ISETP.NE.AND P2, PT, R26, 0x1, PT ;  /* 0x000000011a00780c */ /* 0x000fe20003f45270 */
[-C--:B------:R-:W-:Y:S01]  /*46b0*/  IMAD.HI.U32 R40, R27, R20.reuse, RZ ;  /* 0x000000141b287227 */ /* 0x080fe200078e00ff */
[----:B------:R-:W-:Y:S02]  /*46c0*/  SHF.R.U32.HI R37, RZ, R17, R42 ;  /* 0x00000011ff257219 */ /* 0x000fe4000001162a */
[----:B------:R-:W-:Y:S01]  /*46d0*/  ISETP.NE.AND P4, PT, R2, 0x1, PT ;  /* 0x000000010200780c */ /* 0x000fe20003f85270 */
[----:B------:R-:W-:Y:S01]  /*46e0*/  IMAD.HI.U32 R46, R8, R7, RZ ;  /* 0x00000007082e7227 */ /* 0x000fe200078e00ff */
[----:B------:R-:W-:Y:S02]  /*46f0*/  SHF.R.U32.HI R40, RZ, R21, R40 ;  /* 0x00000015ff287219 */ /* 0x000fe40000011628 */
[----:B--2---:R-:W-:Y:S01]  /*4700*/  SEL R3, R18, R37, !P0 ;  /* 0x0000002512037207 */ /* 0x004fe20004000000 */
[----:B------:R-:W-:Y:S01]  /*4710*/  IMAD.HI.U32 R42, R13, R20, RZ ;  /* 0x000000140d2a7227 */ /* 0x000fe200078e00ff */
[----:B------:R-:W-:Y:S02]  /*4720*/  SEL R11, R27, R40, !P4 ;  /* 0x000000281b0b7207 */ /* 0x000fe40006000000 */
[----:B------:R-:W-:Y:S01]  /*4730*/  SHF.R.U32.HI R37, RZ, R17, R46 ;  /* 0x00000011ff257219 */ /* 0x000fe2000001162e */
[-C--:B------:R-:W-:Y:S01]  /*4740*/  IMAD.HI.U32 R44, R3, R4.reuse, RZ ;  /* 0x00000004032c7227 */ /* 0x080fe200078e00ff */
[----:B------:R-:W-:Y:S02]  /*4750*/  SHF.R.U32.HI R42, RZ, R21, R42 ;  /* 0x00000015ff2a7219 */ /* 0x000fe4000001162a */
[----:B------:R-:W-:Y:S01]  /*4760*/  SEL R9, R8, R37, !P0 ;  /* 0x0000002508097207 */ /* 0x000fe20004000000 */
[-C--:B------:R-:W-:Y:S01]  /*4770*/  IMAD.HI.U32 R40, R11, R4.reuse, RZ ;  /* 0x000000040b287227 */ /* 0x080fe200078e00ff */
[-C--:B------:R-:W-:Y:S03]  /*4780*/  @P2 SHF.R.U32.HI R3, RZ, R5.reuse, R44 ;  /* 0x00000005ff032219 */ /* 0x080fe6000001162c */
[----:B------:R-:W-:Y:S01]  /*4790*/  IMAD.HI.U32 R14, R9, R4, RZ ;  /* 0x00000004090e7227 */ /* 0x000fe200078e00ff */
[----:B------:R-:W-:Y:S03]  /*47a0*/  @P2 SHF.R.U32.HI R11, RZ, R5, R40 ;  /* 0x00000005ff0b2219 */ /* 0x000fe60000011628 */
[C---:B------:R-:W-:Y:S01]  /*47b0*/  IMAD R10, R26.reuse, R3, RZ ;  /* 0x000000031a0a7224 */ /* 0x040fe200078e02ff */
[----:B------:R-:W-:Y:S01]  /*47c0*/  SEL R3, R13, R42, !P4 ;  /* 0x0000002a0d037207 */ /* 0x000fe20006000000 */
[C---:B------:R-:W-:Y:S01]  /*47d0*/  IMAD R12, R26.reuse, R11, RZ ;  /* 0x0000000b1a0c7224 */ /* 0x040fe200078e02ff */
[-C--:B------:R-:W-:Y:S02]  /*47e0*/  SHF.R.U32.HI R14, RZ, R5.reuse, R14 ;  /* 0x00000005ff0e7219 */ /* 0x080fe4000001160e */
[C---:B------:R-:W-:Y:S02]  /*47f0*/  ISETP.GE.AND P0, PT, R9.reuse, R10, PT ;  /* 0x0000000a0900720c */ /* 0x040fe40003f06270 */
[----:B------:R-:W-:Y:S02]  /*4800*/  SEL R15, R9, R14, !P2 ;  /* 0x0000000e090f7207 */ /* 0x000fe40005000000 */
[C---:B------:R-:W-:Y:S03]  /*4810*/  ISETP.GE.OR P0, PT, R3.reuse, R12, P0 ;  /* 0x0000000c0300720c */ /* 0x040fe60000706670 */
[----:B------:R-:W-:Y:S04]  /*4820*/  IMAD.MOV R14, RZ, RZ, -R15 ;  /* 0x000000ffff0e7224 */ /* 0x000fe800078e0a0f */
[----:B------:R-:W-:Y:S06]  /*4830*/  IMAD R14, R26, R14, R9 ;  /* 0x0000000e1a0e7224 */ /* 0x000fec00078e0209 */
[C---:B------:R-:W-:Y:S05]  /*4840*/  @!P0 IMAD.HI.U32 R10, R3.reuse, R4, RZ ;  /* 0x00000004030a8227 */ /* 0x040fea00078e00ff */
[----:B------:R-:W-:Y:S04]  /*4850*/  @!P0 SHF.R.U32.HI R10, RZ, R5, R10 ;  /* 0x00000005ff0a8219 */ /* 0x000fe8000001160a */
[----:B------:R-:W-:Y:S01]  /*4860*/  @!P0 SEL R0, R3, R10, !P2 ;  /* 0x0000000a03008207 */ /* 0x000fe20005000000 */
[----:B------:R-:W-:Y:S03]  /*4870*/  IMAD.MOV R10, RZ, RZ, -R3 ;  /* 0x000000ffff0a7224 */ /* 0x000fe600078e0a03 */
[----:B------:R-:W-:Y:S01]  /*4880*/  @!P0 IADD3 R15, PT, PT, R15, -R0, RZ ;  /* 0x800000000f0f8210 */ /* 0x000fe20007ffe0ff */
[----:B------:R-:W-:Y:S01]  /*4890*/  @!P0 IMAD R0, R11, R14, R0 ;  /* 0x0000000e0b008224 */ /* 0x000fe200078e0200 */
[----:B------:R-:W-:Y:S01]  /*48a0*/  IADD3 R11, PT, PT, -R9, RZ, RZ ;  /* 0x000000ff090b7210 */ /* 0x000fe20007ffe1ff */
[----:B------:R-:W-:Y:S02]  /*48b0*/  IMAD R13, R2, R10, R13 ;  /* 0x0000000a020d7224 */ /* 0x000fe400078e020d */
[----:B------:R-:W-:Y:S02]  /*48c0*/  @!P0 IMAD R9, R15, R26, R3 ;  /* 0x0000001a0f098224 */ /* 0x000fe400078e0203 */
[----:B------:R-:W-:Y:S02]  /*48d0*/  @!P0 IMAD.MOV.U32 R3, RZ, RZ, R0 ;  /* 0x000000ffff038224 */ /* 0x000fe400078e0000 */
[----:B------:R-:W-:Y:S02]  /*48e0*/  IMAD R8, R6, R11, R8 ;  /* 0x0000000b06087224 */ /* 0x000fe400078e0208 */
[----:B------:R-:W-:Y:S02]  /*48f0*/  IMAD R13, R3, R2, R13 ;  /* 0x00000002030d7224 */ /* 0x000fe400078e020d */
[----:B------:R-:W-:Y:S02]  /*4900*/  IMAD R8, R9, R6, R8 ;  /* 0x0000000609087224 */ /* 0x000fe400078e0208 */
.L_x_75:
[----:B------:R-:W-:Y:S05]  /*4910*/  BRA.U UP1, `(.L_x_76) ;  /* 0x0000000101107547 */ /* 0x000fea000b800000 */
[----:B--2---:R-:W-:Y:S04]  /*4920*/  MOV R0, UR6 ;  /* 0x0000000600007c02 */ /* 0x004fe80008000f00 */
[----:B------:R-:W-:Y:S04]  /*4930*/  SHF.L.U32 R3, R0, 0x1f, RZ ;  /* 0x0000001f00037819 */ /* 0x000fe800000006ff */
[----:B------:R-:W2:Y:S02]  /*4940*/  SYNCS.PHASECHK.TRANS64.TRYWAIT P0, [UR22+0x158], R3 ;  /* 0x00015803ff0075a7 */ /* 0x000ea40008001116 */
[----:B--2---:R-:W-:Y:S05]  /*4950*/  @!P0 BRA `(.L_x_77) ;  /* 0x0000004800808947 */ /* 0x004fea0003800000 */
.L_x_76:
[----:B------:R-:W-:Y:S02]  /*4960*/  R2UR UR34, R16 ;  /* 0x00000000102272ca */ /* 0x000fe400000e0000 */
[----:B------:R-:W-:Y:S02]  /*4970*/  ISETP.NE.U32.AND P0, PT, RZ, UR4, PT ;  /* 0x00000004ff007c0c */ /* 0x000fe4000bf05070 */
[----:B------:R-:W-:Y:S02]  /*4980*/  SHF.L.U32 R12, R36, 0x1f, RZ ;  /* 0x0000001f240c7819 */ /* 0x000fe400000006ff */
[----:B------:R-:W-:Y:S07]  /*4990*/  ISETP.NE.AND.EX P0, PT, RZ, UR5, PT, P0 ;  /* 0x00000005ff007c0c */ /* 0x000fee000bf05300 */
[----:B------:R-:W-:Y:S01]  /*49a0*/  USHF.L.U32 UR34, UR34, 0x7, URZ ;  /* 0x0000000722227899 */ /* 0x000fe200080006ff */
[----:B------:R-:W-:Y:S11]  /*49b0*/  BRA.U !UP5, `(.L_x_78) ;  /* 0x000000010d347547 */ /* 0x000ff6000b800000 */
[----:B------:R-:W-:Y:S01]  /*49c0*/  UPLOP3.LUT UP0, UPT, UPT, UPT, UP4, 0x80, 0x8 ;  /* 0x000000000008789c */ /* 0x000fe20003f0f040 */
[----:B--2---:R-:W-:Y:S02]  /*49d0*/  HFMA2 R0, -RZ, RZ, 0, 5.9604644775390625e-08 ;  /* 0x00000001ff007431 */ /* 0x004fe400000001ff */
[----:B------:R-:W-:Y:S03]  /*49e0*/  IMAD.MOV.U32 R63, RZ, RZ, 0x1 ;  /* 0x00000001ff3f7424 */ /* 0x000fe600078e00ff */
[----:B------:R-:W-:Y:S05]  /*49f0*/  PLOP3.LUT P2, PT, PT, PT, UP0, 0x80, 0x8 ;  /* 0x000000000008781c */ /* 0x000fea0003f4f008 */
[----:B------:R-:W2:Y:S01]  /*4a00*/  @UP0 LDCU.64 UR10, c[0x0][0x888] ;  /* 0x00011100ff0a07ac */ /* 0x000ea20008000a00 */
[----:B------:R-:W-:Y:S07]  /*4a10*/  @UP0 UIMAD UR8, UR57, UR4, URZ ;  /* 0x00000004390802a4 */ /* 0x000fee000f8e02ff */
[----:B------:R-:W-:Y:S01]  /*4a20*/  @!P2 PRMT R63, R0, 0x7610, R63 ;  /* 0x00007610003fa816 */ /* 0x000fe2000000003f */
[----:B--2---:R-:W-:Y:S03]  /*4a30*/  @UP0 UIMAD.WIDE UR10, UR8, 0x4, UR10 ;  /* 0x00000004080a08a5 */ /* 0x004fe6000f8e020a */
[----:B------:R-:W2:Y:S03]  /*4a40*/  @!UP0 LDCU UR8, c[0x0][0x880] ;  /* 0x00011000ff0887ac */ /* 0x000ea60008000800 */
[----:B------:R-:W-:Y:S01]  /*4a50*/  IMAD.U32 R10, RZ, RZ, UR10 ;  /* 0x0000000aff0a7e24 */ /* 0x000fe2000f8e00ff */
[----:B------:R-:W-:Y:S05]  /*4a60*/  MOV R11, UR11 ;  /* 0x0000000b000b7c02 */ /* 0x000fea0008000f00 */
[----:B------:R3:W5:Y:S02]  /*4a70*/  @P2 LDG.E R35, desc[UR48][R10.64] ;  /* 0x000000300a232981 */ /* 0x000764000c1e1900 */
[----:B--23--:R-:W-:Y:S07]  /*4a80*/  @!P2 IMAD.U32 R35, RZ, RZ, UR8 ;  /* 0x00000008ff23ae24 */ /* 0x00cfee000f8e00ff */
.L_x_78:
[----:B-----5:R-:W-:Y:S01]  /*4a90*/  @!P0 FSETP.EQ.AND P4, PT, R35, RZ, PT ;  /* 0x000000ff2300820b */ /* 0x020fe20003f82000 */
[----:B------:R-:W-:Y:S01]  /*4aa0*/  @!UPT UIADD3 URZ, UPT, UPT, URZ, URZ, URZ ;  /* 0x000000fffffff290 */ /* 0x000fe2000fffe0ff */
[----:B------:R-:W-:Y:S11]  /*4ab0*/  @!P0 BRA `(.L_x_79) ;  /* 0x0000000000148947 */ /* 0x000ff60003800000 */
[----:B------:R-:W-:Y:S02]  /*4ac0*/  LOP3.LUT P0, RZ, R63, 0xff, RZ, 0xc0, !PT ;  /* 0x000000ff3fff7812 */ /* 0x000fe4000780c0ff */
[----:B------:R-:W-:Y:S04]  /*4ad0*/  PLOP3.LUT P4, PT, PT, PT, UP0, 0x80, 0x8 ;  /* 0x000000000008781c */ /* 0x000fe80003f8f008 */
[----:B------:R-:W-:Y:S07]  /*4ae0*/  PLOP3.LUT P4, PT, P4, PT, PT, 0x8, 0x80 ;  /* 0x000000000080781c */ /* 0x000fee000278e170 */
[----:B------:R-:W-:Y:S11]  /*4af0*/  @P0 FSETP.EQ.AND P4, PT, R35, RZ, PT ;  /* 0x000000ff2300020b */ /* 0x000ff60003f82000 */
[----:B------:R-:W-:Y:S02]  /*4b00*/  @!UPT UIADD3 URZ, UPT, UPT, URZ, URZ, URZ ;  /* 0x000000fffffff290 */ /* 0x000fe4000fffe0ff */
.L_x_79:
[----:B------:R-:W-:Y:S01]  /*4b10*/  ISETP.NE.AND P0, PT, R24, 0x1, PT ;  /* 0x000000011800780c */ /* 0x000fe20003f05270 */
[----:B------:R-:W3:Y:S01]  /*4b20*/  SYNCS.PHASECHK.TRANS64.TRYWAIT P2, [UR22+0x130], R12 ;  /* 0x0001300cff0075a7 */ /* 0x000ee20008041116 */
[----:B------:R-:W-:Y:S04]  /*4b30*/  IMAD.SHL.U32 R10, R19, 0x40, RZ ;  /* 0x00000040130a7824 */ /* 0x000fe800078e00ff */
[C---:B------:R-:W-:Y:S01]  /*4b40*/  IMAD.HI.U32 R9, R10.reuse, R25, RZ ;  /* 0x000000190a097227 */ /* 0x040fe200078e00ff */
[C---:B------:R-:W-:Y:S04]  /*4b50*/  R2UR UR35, R10.reuse ;  /* 0x000000000a2372ca */ /* 0x040fe800000e0000 */
[----:B------:R-:W-:Y:S04]  /*4b60*/  SHF.R.U32.HI R9, RZ, R32, R9 ;  /* 0x00000020ff097219 */ /* 0x000fe80000011609 */
[----:B------:R-:W-:Y:S02]  /*4b70*/  SEL R9, R10, R9, !P0 ;  /* 0x000000090a097207 */ /* 0x000fe40004000000 */
[----:B------:R-:W-:Y:S02]  /*4b80*/  ELECT P0, URZ, PT ;  /* 0x0000000000ff782f */ /* 0x000fe40003800000 */
[C---:B------:R-:W-:Y:S01]  /*4b90*/  R2UR UR8, R9.reuse ;  /* 0x00000000090872ca */ /* 0x040fe200000e0000 */
[C---:B-12---:R-:W-:Y:S01]  /*4ba0*/  IMAD.HI.U32 R0, R9.reuse, R22, RZ ;  /* 0x0000001609007227 */ /* 0x046fe200078e00ff */
[----:B------:R-:W-:Y:S02]  /*4bb0*/  PLOP3.LUT P4, PT, P4, P0, PT, 0xf2, 0x2f ;  /* 0x00000000002f781c */ /* 0x000fe40002781e72 */
[----:B------:R-:W-:Y:S01]  /*4bc0*/  R2UR UR36, R9 ;  /* 0x00000000092472ca */ /* 0x000fe200000e0000 */
[----:B------:R-:W-:Y:S01]  /*4bd0*/  IMAD.MOV R3, RZ, RZ, -R9 ;  /* 0x000000ffff037224 */ /* 0x000fe200078e0a09 */
[----:B------:R-:W-:Y:S04]  /*4be0*/  SHF.R.U32.HI R0, RZ, R23, R0 ;  /* 0x00000017ff007219 */ /* 0x000fe80000011600 */
[----:B------:R-:W-:Y:S02]  /*4bf0*/  R2UR UR37, R0 ;  /* 0x00000000002572ca */ /* 0x000fe400000e0000 */
[----:B------:R-:W-:Y:S03]  /*4c00*/  R2UR UR9, R3 ;  /* 0x00000000030972ca */ /* 0x000fe600000e0000 */
[----:B----4-:R-:W-:Y:S08]  /*4c10*/  @!P4 IADD3 R9, P0, PT, R38, 0x580, RZ ;  /* 0x000005802609c810 */ /* 0x010ff00007f1e0ff */
[----:B------:R-:W-:Y:S02]  /*4c20*/  USEL UR37, UR8, UR37, !UP3 ;  /* 0x0000002508257287 */ /* 0x000fe4000d800000 */
[----:B------:R-:W-:Y:S04]  /*4c30*/  UIMAD UR35, UR14, UR9, UR35 ;  /* 0x000000090e2372a4 */ /* 0x000fe8000f8e0223 */
[----:B------:R-:W-:Y:S05]  /*4c40*/  IMAD R0, RZ, RZ, -UR37 ;  /* 0x80000025ff007e24 */ /* 0x000fea000f8e02ff */
[----:B------:R-:W-:Y:S01]  /*4c50*/  R2UR UR8, R0 ;  /* 0x00000000000872ca */ /* 0x000fe200000e0000 */
[----:B------:R-:W-:Y:S11]  /*4c60*/  @!P4 IMAD.X R0, RZ, RZ, R39, P0 ;  /* 0x000000ffff00c224 */ /* 0x000ff600000e0627 */
[----:B------:R-:W-:Y:S01]  /*4c70*/  @!UPT UIADD3 URZ, UPT, UPT, URZ, URZ, URZ ;  /* 0x000000fffffff290 */ /* 0x000fe2000fffe0ff */
[----:B------:R-:W-:Y:S01]  /*4c80*/  UIMAD UR36, UR7, UR8, UR36 ;  /* 0x00000008072472a4 */ /* 0x000fe2000f8e0224 */
[----:B---3--:R-:W-:Y:S11]  /*4c90*/  @!P2 BRA `(.L_x_80) ;  /* 0x0000004400c8a947 */ /* 0x008ff60003800000 */
.L_x_190:
[----:B------:R-:W-:Y:S01]  /*4ca0*/  @!P4 R2UR UR8, R9 ;  /* 0x000000000908c2ca */ /* 0x000fe200000e0000 */
[----:B------:R-:W-:Y:S01]  /*4cb0*/  VOTEU.ALL UP2, P4 ;  /* 0x0000000000ff7886 */ /* 0x000fe20002040000 */
[----:B------:R-:W-:Y:S01]  /*4cc0*/  @!P4 R2UR UR9, R0 ;  /* 0x000000000009c2ca */ /* 0x000fe200000e0000 */
[----:B------:R-:W-:Y:S01]  /*4cd0*/  VOTEU.ALL UP1, P4 ;  /* 0x0000000000ff7886 */ /* 0x000fe20002020000 */
[----:B------:R-:W-:Y:S01]  /*4ce0*/  @!P4 IMAD.MOV.U32 R0, RZ, RZ, 0x1000 ;  /* 0x00001000ff00c424 */ /* 0x000fe200078e00ff */
[----:B------:R-:W-:Y:S01]  /*4cf0*/  @!P4 IADD3 R9, P0, PT, R38, 0x580, RZ ;  /* 0x000005802609c810 */ /* 0x000fe20007f1e0ff */
[----:B------:R-:W-:Y:S07]  /*4d00*/  @!UP2 UIADD3 UR32, UPT, UPT, UR22, 0x200, URZ ;  /* 0x000002001620a890 */ /* 0x000fee000fffe0ff */
[----:B------:R-:W-:Y:S02]  /*4d10*/  IMAD.U32 R10, RZ, RZ, UR8 ;  /* 0x00000008ff0a7e24 */ /* 0x000fe4000f8e00ff */
[----:B------:R-:W-:Y:S01]  /*4d20*/  IMAD.U32 R11, RZ, RZ, UR9 ;  /* 0x00000009ff0b7e24 */ /* 0x000fe2000f8e00ff */
[----:B------:R-:W-:Y:S02]  /*4d30*/  @!UP2 UPRMT UR9, URZ, 0x40, URZ ;  /* 0x00000040ff09a896 */ /* 0x000fe400080000ff */
[----:B------:R-:W-:Y:S02]  /*4d40*/  @!P4 R2UR UR10, R10 ;  /* 0x000000000a0ac2ca */ /* 0x000fe400000e0000 */
[----:B------:R-:W-:Y:S01]  /*4d50*/  @!P4 R2UR UR11, R11 ;  /* 0x000000000b0bc2ca */ /* 0x000fe200000e0000 */
[----:B------:R-:W-:Y:S11]  /*4d60*/  @!UP2 UPRMT UR8, UR9, 0x5410, URZ ;  /* 0x000054100908a896 */ /* 0x000ff600080000ff */
[----:B------:R-:W-:Y:S01]  /*4d70*/  @!UPT UIADD3 URZ, UPT, UPT, URZ, URZ, URZ ;  /* 0x000000fffffff290 */ /* 0x000fe2000fffe0ff */
[----:B------:R2:W-:Y:S01]  /*4d80*/  @!UP1 UTMALDG.4D.IM2COL [UR32], [UR10], UR8 ;  /* 0x000000200a0093b4 */ /* 0x0005e20008058008 */
[----:B------:R3:W-:Y:S01]  /*4d90*/  @!P4 SYNCS.ARRIVE.TRANS64.RED.A0TR RZ, [UR22+0x110], R0 ;  /* 0x00011000ffffc9a7 */ /* 0x0007e20008300416 */
[----:B------:R-:W-:Y:S01]  /*4da0*/  SYNCS.ARRIVE.TRANS64.RED.A1T0 RZ, [UR31], RZ ;  /* 0x000000ffffff79a7 */ /* 0x000fe2000810041f */
[----:B---3--:R-:W-:Y:S01]  /*4db0*/  @!P4 IMAD.X R0, RZ, RZ, R39, P0 ;  /* 0x000000ffff00c224 */ /* 0x008fe200000e0627 */
[----:B------:R-:W3:Y:S02]  /*4dc0*/  SYNCS.PHASECHK.TRANS64.TRYWAIT P2, [UR22+0x138], R12 ;  /* 0x0001380cff0075a7 */ /* 0x000ee40008041116 */
[----:B--23--:R-:W-:Y:S05]  /*4dd0*/  @!P2 BRA `(.L_x_81) ;  /* 0x000000440090a947 */ /* 0x00cfea0003800000 */
.L_x_192:
[----:B------:R-:W-:Y:S01]  /*4de0*/  @!P4 R2UR UR8, R0 ;  /* 0x000000000008c2ca */ /* 0x000fe200000e0000 */
[----:B------:R-:W-:Y:S01]  /*4df0*/  VOTEU.ALL UP2, P4 ;  /* 0x0000000000ff7886 */ /* 0x000fe20002040000 */
[----:B------:R-:W-:Y:S01]  /*4e00*/  @!P4 R2UR UR9, R9 ;  /* 0x000000000909c2ca */ /* 0x000fe200000e0000 */
[----:B------:R-:W-:Y:S01]  /*4e10*/  VOTEU.ALL UP1, P4 ;  /* 0x0000000000ff7886 */ /* 0x000fe20002020000 */
[----:B------:R-:W-:Y:S01]  /*4e20*/  @!P4 IMAD.MOV.U32 R0, RZ, RZ, 0x1000 ;  /* 0x00001000ff00c424 */ /* 0x000fe200078e00ff */
[----:B------:R-:W-:Y:S01]  /*4e30*/  UMOV UR27, UR35 ;  /* 0x00000023001b7c82 */ /* 0x000fe20008000000 */
[----:B------:R-:W-:Y:S01]  /*4e40*/  @!UP2 UIADD3 UR26, UPT, UPT, UR34, 0x20, URZ ;  /* 0x00000020221aa890 */ /* 0x000fe2000fffe0ff */
[----:B------:R-:W-:Y:S01]  /*4e50*/  @!P4 IADD3 R19, P0, PT, R38, 0x580, RZ ;  /* 0x000005802613c810 */ /* 0x000fe20007f1e0ff */
[----:B------:R-:W-:Y:S01]  /*4e60*/  @!UP2 UIADD3 UR24, UPT, UPT, UR22, 0x1200, URZ ;  /* 0x000012001618a890 */ /* 0x000fe2000fffe0ff */
[----:B------:R-:W-:Y:S01]  /*4e70*/  UMOV UR28, UR36 ;  /* 0x00000024001c7c82 */ /* 0x000fe20008000000 */
[----:B------:R-:W-:Y:S02]  /*4e80*/  UMOV UR29, UR37 ;  /* 0x00000025001d7c82 */ /* 0x000fe40008000000 */
[----:B------:R-:W-:Y:S02]  /*4e90*/  @!P4 IMAD.X R16, RZ, RZ, R39, P0 ;  /* 0x000000ffff10c224 */ /* 0x000fe400000e0627 */
        /* <DEDUP_REMOVED lines=10> */
[----:B------:R-:W3:Y:S02]  /*4f40*/  SYNCS.PHASECHK.TRANS64.TRYWAIT P2, [UR22+0x140], R12 ;  /* 0x0001400cff0075a7 */ /* 0x000ee40008041116 */
[----:B--23--:R-:W-:Y:S05]  /*4f50*/  @!P2 BRA `(.L_x_82) ;  /* 0x000000440048a947 */ /* 0x00cfea0003800000 */
.L_x_194:
[----:B------:R-:W2:Y:S01]  /*4f60*/  LDC.64 R14, c[0x0][0xb10] ;  /* 0x0002c400ff0e7b82 */ /* 0x000ea20000000a00 */
[----:B------:R-:W-:Y:S01]  /*4f70*/  @!P4 R2UR UR8, R16 ;  /* 0x000000001008c2ca */ /* 0x000fe200000e0000 */
[----:B------:R-:W-:Y:S01]  /*4f80*/  VOTEU.ALL UP2, P4 ;  /* 0x0000000000ff7886 */ /* 0x000fe20002040000 */
[----:B------:R-:W-:Y:S01]  /*4f90*/  @!P4 R2UR UR9, R19 ;  /* 0x000000001309c2ca */ /* 0x000fe200000e0000 */
[----:B------:R-:W-:Y:S01]  /*4fa0*/  VOTEU.ALL UP1, P4 ;  /* 0x0000000000ff7886 */ /* 0x000fe20002020000 */
[----:B------:R-:W-:Y:S03]  /*4fb0*/  @!P4 IMAD.MOV.U32 R16, RZ, RZ, 0x1000 ;  /* 0x00001000ff10c424 */ /* 0x000fe600078e00ff */
[----:B------:R-:W3:Y:S01]  /*4fc0*/  LDC.64 R10, c[0x0][0xb18] ;  /* 0x0002c600ff0a7b82 */ /* 0x000ee20000000a00 */
[----:B------:R-:W-:Y:S01]  /*4fd0*/  @!UP2 UIADD3 UR18, UPT, UPT, UR34, 0x40, URZ ;  /* 0x000000402212a890 */ /* 0x000fe2000fffe0ff */
[----:B------:R-:W-:Y:S01]  /*4fe0*/  @P3 SHF.R.U32.HI R28, RZ, 0x10, R29 ;  /* 0x00000010ff1c3819 */ /* 0x000fe2000001161d */
[----:B------:R-:W-:Y:S01]  /*4ff0*/  @!UP2 UIADD3 UR16, UPT, UPT, UR22, 0x2200, URZ ;  /* 0x000022001610a890 */ /* 0x000fe2000fffe0ff */
[----:B------:R-:W-:Y:S04]  /*5000*/  UMOV UR19, UR35 ;  /* 0x0000002300137c82 */ /* 0x000fe80008000000 */
[----:B------:R-:W4:Y:S01]  /*5010*/  @!P1 LDC R0, c[0x0][0xb20] ;  /* 0x0002c800ff009b82 */ /* 0x000f220000000800 */
[----:B------:R-:W-:Y:S01]  /*5020*/  UMOV UR20, UR36 ;  /* 0x0000002400147c82 */ /* 0x000fe20008000000 */
[----:B------:R-:W-:Y:S01]  /*5030*/  IMAD.U32 R41, RZ, RZ, UR8 ;  /* 0x00000008ff297e24 */ /* 0x000fe2000f8e00ff */
[----:B------:R-:W-:Y:S05]  /*5040*/  UMOV UR21, UR37 ;  /* 0x0000002500157c82 */ /* 0x000fea0008000000 */
[----:B-1----:R-:W1:Y:S01]  /*5050*/  @!P1 LDC R3, c[0x0][0xb0c] ;  /* 0x0002c300ff039b82 */ /* 0x002e620000000800 */
[----:B------:R-:W-:Y:S01]  /*5060*/  IMAD.U32 R40, RZ, RZ, UR9 ;  /* 0x00000009ff287e24 */ /* 0x000fe2000f8e00ff */
[----:B------:R-:W-:Y:S01]  /*5070*/  @!UP2 UPRMT UR9, URZ, 0x40, URZ ;  /* 0x00000040ff09a896 */ /* 0x000fe200080000ff */
[----:B------:R-:W-:Y:S02]  /*5080*/  @!P4 R2UR UR11, R41 ;  /* 0x00000000290bc2ca */ /* 0x000fe400000e0000 */
[----:B------:R-:W-:Y:S01]  /*5090*/  @P3 R2UR UR57, R28 ;  /* 0x000000001c3932ca */ /* 0x000fe200000e0000 */
[----:B------:R-:W-:Y:S01]  /*50a0*/  @!UP2 UPRMT UR8, UR9, 0x5410, URZ ;  /* 0x000054100908a896 */ /* 0x000fe200080000ff */
[----:B------:R-:W-:Y:S11]  /*50b0*/  @!P4 R2UR UR10, R40 ;  /* 0x00000000280ac2ca */ /* 0x000ff600000e0000 */
[----:B------:R-:W-:Y:S02]  /*50c0*/  @!UPT UIADD3 URZ, UPT, UPT, URZ, URZ, URZ ;  /* 0x000000fffffff290 */ /* 0x000fe4000fffe0ff */
[----:B------:R1:W-:Y:S01]  /*50d0*/  @!UP1 UTMALDG.4D.IM2COL [UR16], [UR10], UR8 ;  /* 0x000000100a0093b4 */ /* 0x0003e20008058008 */
[----:B------:R1:W-:Y:S02]  /*50e0*/  @!P4 SYNCS.ARRIVE.TRANS64.RED.A0TR RZ, [UR22+0x120], R16 ;  /* 0x00012010ffffc9a7 */ /* 0x0003e40008300416 */
[----:B-1----:R-:W-:Y:S01]  /*50f0*/  @!P1 ISETP.NE.AND P2, PT, R3, 0x1, PT ;  /* 0x000000010300980c */ /* 0x002fe20003f45270 */
[C---:B--2---:R-:W-:Y:S01]  /*5100*/  @!P1 IMAD.HI.U32 R14, R13.reuse, R14, RZ ;  /* 0x0000000e0d0e9227 */ /* 0x044fe200078e00ff */
[----:B---3--:R-:W-:Y:S03]  /*5110*/  @!P1 ISETP.NE.AND P0, PT, R10, 0x1, PT ;  /* 0x000000010a00980c */ /* 0x008fe60003f05270 */
[C---:B------:R-:W-:Y:S01]  /*5120*/  @!P1 IMAD.HI.U32 R11, R8.reuse, R11, RZ ;  /* 0x0000000b080b9227 */ /* 0x040fe200078e00ff */
[----:B------:R-:W-:Y:S04]  /*5130*/  @!P1 SHF.R.U32.HI R14, RZ, R15, R14 ;  /* 0x0000000fff0e9219 */ /* 0x000fe8000001160e */
[----:B----4-:R-:W-:Y:S02]  /*5140*/  @!P1 SHF.R.U32.HI R9, RZ, R0, R11 ;  /* 0x00000000ff099219 */ /* 0x010fe4000001160b */
[----:B------:R-:W-:Y:S01]  /*5150*/  @!P1 SEL R14, R13, R14, !P2 ;  /* 0x0000000e0d0e9207 */ /* 0x000fe20005000000 */
[----:B------:R-:W-:Y:S01]  /*5160*/  SYNCS.ARRIVE.TRANS64.RED.A1T0 RZ, [UR45], RZ ;  /* 0x000000ffffff79a7 */ /* 0x000fe2000810042d */
[----:B------:R-:W-:Y:S05]  /*5170*/  @!P1 SEL R9, R8, R9, !P0 ;  /* 0x0000000908099207 */ /* 0x000fea0004000000 */
[----:B------:R-:W-:Y:S01]  /*5180*/  @!P1 IMAD.IADD R0, R9, 0x1, -R14 ;  /* 0x0000000109009824 */ /* 0x000fe200078e0a0e */
[----:B------:R-:W1:Y:S01]  /*5190*/  SYNCS.PHASECHK.TRANS64.TRYWAIT P5, [UR22+0x148], R12 ;  /* 0x0001480cff0075a7 */ /* 0x000e6200080a1116 */
[----:B------:R-:W-:Y:S02]  /*51a0*/  @!P1 IMAD.IADD R9, R14, 0x1, -R9 ;  /* 0x000000010e099824 */ /* 0x000fe400078e0a09 */
[----:B------:R-:W-:Y:S02]  /*51b0*/  @!P1 IMAD R13, R0, R3, R13 ;  /* 0x00000003000d9224 */ /* 0x000fe400078e020d */
[----:B------:R-:W-:Y:S01]  /*51c0*/  @!P1 IMAD R8, R9, R10, R8 ;  /* 0x0000000a09089224 */ /* 0x000fe200078e0208 */
[----:B-1----:R-:W-:Y:S06]  /*51d0*/  @!P5 BRA `(.L_x_83) ;  /* 0x0000004000c0d947 */ /* 0x002fec0003800000 */
.L_x_196:
[----:B-1----:R-:W-:Y:S01]  /*51e0*/  @!P4 IADD3 R3, P0, PT, R38, 0x580, RZ ;  /* 0x000005802603c810 */ /* 0x002fe20007f1e0ff */
[----:B------:R-:W-:Y:S01]  /*51f0*/  VOTEU.ALL UP2, P4 ;  /* 0x0000000000ff7886 */ /* 0x000fe20002040000 */
[----:B------:R-:W-:Y:S01]  /*5200*/  VOTEU.ALL UP1, P4 ;  /* 0x0000000000ff7886 */ /* 0x000fe20002020000 */
[----:B------:R-:W-:Y:S01]  /*5210*/  UMOV UR11, UR35 ;  /* 0x00000023000b7c82 */ /* 0x000fe20008000000 */
[----:B------:R-:W-:Y:S01]  /*5220*/  @!P4 R2UR UR9, R3 ;  /* 0x000000000309c2ca */ /* 0x000fe200000e0000 */
[----:B------:R-:W-:Y:S01]  /*5230*/  @!P4 IMAD.X R0, RZ, RZ, R39, P0 ;  /* 0x000000ffff00c224 */ /* 0x000fe200000e0627 */
[----:B------:R-:W-:Y:S01]  /*5240*/  @!UP2 UPRMT UR16, URZ, 0x40, URZ ;  /* 0x00000040ff10a896 */ /* 0x000fe200080000ff */
[----:B------:R-:W-:Y:S01]  /*5250*/  LOP3.LUT R36, R36, 0x1, RZ, 0x3c, !PT ;  /* 0x0000000124247812 */ /* 0x000fe200078e3cff */
[----:B------:R-:W-:Y:S01]  /*5260*/  @!UP2 UIADD3 UR10, UPT, UPT, UR34, 0x60, URZ ;  /* 0x00000060220aa890 */ /* 0x000fe2000fffe0ff */
[----:B------:R-:W-:Y:S01]  /*5270*/  LOP3.LUT R34, R34, 0x1, RZ, 0x3c, !PT ;  /* 0x0000000122227812 */ /* 0x000fe200078e3cff */
[----:B------:R-:W-:Y:S01]  /*5280*/  @!UP2 UPRMT UR20, UR16, 0x5410, URZ ;  /* 0x000054101014a896 */ /* 0x000fe200080000ff */
[----:B------:R-:W-:Y:S01]  /*5290*/  @!P4 R2UR UR8, R0 ;  /* 0x000000000008c2ca */ /* 0x000fe200000e0000 */
[----:B------:R-:W-:Y:S01]  /*52a0*/  UMOV UR12, UR36 ;  /* 0x00000024000c7c82 */ /* 0x000fe20008000000 */
[----:B------:R-:W-:Y:S01]  /*52b0*/  UMOV UR13, UR37 ;  /* 0x00000025000d7c82 */ /* 0x000fe20008000000 */
[----:B------:R-:W-:Y:S02]  /*52c0*/  IMAD.IADD R16, R8, 0x1, R62 ;  /* 0x0000000108107824 */ /* 0x000fe400078e023e */
[----:B------:R-:W-:Y:S02]  /*52d0*/  IMAD.IADD R19, R13, 0x1, R64 ;  /* 0x000000010d137824 */ /* 0x000fe400078e0240 */
[----:B------:R-:W-:Y:S01]  /*52e0*/  IMAD.U32 R10, RZ, RZ, UR9 ;  /* 0x00000009ff0a7e24 */ /* 0x000fe2000f8e00ff */
[----:B------:R-:W-:Y:S04]  /*52f0*/  @!UP2 UIADD3 UR9, UPT, UPT, UR22, 0x128, URZ ;  /* 0x000001281609a890 */ /* 0x000fe8000fffe0ff */
[----:B------:R-:W-:Y:S01]  /*5300*/  @!P4 R2UR UR18, R10 ;  /* 0x000000000a12c2ca */ /* 0x000fe200000e0000 */
[----:B------:R-:W-:Y:S01]  /*5310*/  IMAD.U32 R11, RZ, RZ, UR8 ;  /* 0x00000008ff0b7e24 */ /* 0x000fe2000f8e00ff */
[----:B------:R-:W-:Y:S04]  /*5320*/  @!UP2 UIADD3 UR8, UPT, UPT, UR22, 0x3200, URZ ;  /* 0x000032001608a890 */ /* 0x000fe8000fffe0ff */
[----:B------:R-:W-:Y:S11]  /*5330*/  @!P4 R2UR UR19, R11 ;  /* 0x000000000b13c2ca */ /* 0x000ff600000e0000 */
[----:B------:R-:W-:Y:S02]  /*5340*/  @!UPT UIADD3 URZ, UPT, UPT, URZ, URZ, URZ ;  /* 0x000000fffffff290 */ /* 0x000fe4000fffe0ff */
[----:B------:R2:W-:Y:S01]  /*5350*/  @!UP1 UTMALDG.4D.IM2COL [UR8], [UR18], UR20 ;  /* 0x00000008120093b4 */ /* 0x0005e20008058014 */
[----:B------:R2:W-:Y:S01]  /*5360*/  @!P4 SYNCS.ARRIVE.TRANS64.RED.A0TR RZ, [UR22+0x128], R33 ;  /* 0x00012821ffffc9a7 */ /* 0x0005e20008300416 */
[----:B------:R-:W-:Y:S01]  /*5370*/  UPLOP3.LUT UP1, UPT, UPT, UPT, UPT, 0x80, 0x8 ;  /* 0x000000000008789c */ /* 0x000fe20003f2f070 */
[----:B------:R-:W-:Y:S01]  /*5380*/  SYNCS.ARRIVE.TRANS64.RED.A1T0 RZ, [UR23], RZ ;  /* 0x000000ffffff79a7 */ /* 0x000fe20008100417 */
[----:B------:R-:W-:Y:S09]  /*5390*/  @P3 BRA `(.L_x_84) ;  /* 0xfffffff000743947 */ /* 0x000ff2000383ffff */
[----:B------:R-:W-:-:S04]  /*53a0*/  SHF.L.U32 R3, R36, 0x1f, RZ ;  /* 0x0000001f24037819 */ /* 0x000fc800000006ff */
[----:B------:R-:W1:Y:S02]  /*53b0*/  SYNCS.PHASECHK.TRANS64.TRYWAIT P0, [UR22+0x130], R3 ;  /* 0x00013003ff0075a7 */ /* 0x000e640008001116 */
[----:B-1----:R-:W-:Y:S05]  /*53c0*/  @!P0 BRA `(.L_x_85) ;  /* 0x00000040005c8947 */ /* 0x002fea0003800000 */
.L_x_198:
[----:B------:R-:W3:Y:S02]  /*53d0*/  SYNCS.PHASECHK.TRANS64.TRYWAIT P0, [UR22+0x138], R3 ;  /* 0x00013803ff0075a7 */ /* 0x000ee40008001116 */
[----:B---3--:R-:W-:Y:S05]  /*53e0*/  @!P0 BRA `(.L_x_86) ;  /* 0x00000040006c8947 */ /* 0x008fea0003800000 */
.L_x_200:
[----:B------:R-:W3:Y:S02]  /*53f0*/  SYNCS.PHASECHK.TRANS64.TRYWAIT P0, [UR22+0x140], R3 ;  /* 0x00014003ff0075a7 */ /* 0x000ee40008001116 */
[----:B---3--:R-:W-:Y:S05]  /*5400*/  @!P0 BRA `(.L_x_87) ;  /* 0x00000040007c8947 */ /* 0x008fea0003800000 */
.L_x_202:
[----:B-1----:R-:W-:-:S07]  /*5410*/  MOV R0, UR22 ;  /* 0x0000001600007c02 */ /* 0x002fce0008000f00 */
.L_x_88:
[----:B-1----:R-:W-:-:S04]  /*5420*/  SHF.L.U32 R3, R36, 0x1f, RZ ;  /* 0x0000001f24037819 */ /* 0x002fc800000006ff */
[----:B------:R1:W3:Y:S03]  /*5430*/  SYNCS.PHASECHK.TRANS64.TRYWAIT P0, [R0+URZ+0x148], R3 ;  /* 0x00014803000075a7 */ /* 0x0002e600080011ff */
[----:B---3--:R-:W-:Y:S05]  /*5440*/  @!P0 NANOSLEEP.SYNCS 0x989680 ;  /* 0x009896800000895d */ /* 0x008fea0003900000 */
[----:B------:R-:W3:Y:S02]  /*5450*/  @!P0 SYNCS.PHASECHK.TRANS64 P0, [R0+URZ+0x148], R3 ;  /* 0x00014803000085a7 */ /* 0x000ee400080010ff */
[----:B--23--:R-:W-:Y:S05]  /*5460*/  @P0 EXIT ;  /* 0x000000000000094d */ /* 0x00cfea0003800000 */
[----:B------:R-:W-:Y:S05]  /*5470*/  BRA `(.L_x_88) ;  /* 0xfffffffc00e87947 */ /* 0x000fea000383ffff */
.L_x_73:
[----:B------:R-:W-:-:S06]  /*5480*/  UISETP.GE.AND UP1, UPT, UR8, 0x4, UPT ;  /* 0x000000040800788c */ /* 0x000fcc000bf26270 */
[----:B------:R-:W-:-:S13]  /*5490*/  PLOP3.LUT P0, PT, PT, PT, UP1, 0x80, 0x8 ;  /* 0x000000000008781c */ /* 0x000fda0003f0f018 */
[----:B------:R-:W-:Y:S05]  /*54a0*/  @!P0 EXIT ;  /* 0x000000000000894d */ /* 0x000fea0003800000 */
[----:B------:R-:W-:Y:S01]  /*54b0*/  BAR.SYNC.DEFER_BLOCKING 0x6, 0xa0 ;  /* 0x0182800000007b1d */ /* 0x000fe20000010000 */
[C---:B------:R-:W-:Y:S01]  /*54c0*/  IMAD.SHL.U32 R4, R72.reuse, 0x20, RZ ;  /* 0x0000002048047824 */ /* 0x040fe200078e00ff */
[----:B------:R-:W-:Y:S01]  /*54d0*/  SHF.R.U32.HI R5, RZ, 0x1, R72 ;  /* 0x00000001ff057819 */ /* 0x000fe20000011648 */
[C---:B------:R-:W-:Y:S01]  /*54e0*/  IMAD.SHL.U32 R71, R72.reuse, 0x10, RZ ;  /* 0x0000001048477824 */ /* 0x040fe200078e00ff */
[C---:B------:R-:W-:Y:S01]  /*54f0*/  LOP3.LUT P0, RZ, R72.reuse, 0x4, RZ, 0xc0, !PT ;  /* 0x0000000448ff7812 */ /* 0x040fe2000780c0ff */
[----:B------:R-:W-:Y:S01]  /*5500*/  IMAD.U32 R32, R72, 0x10000, RZ ;  /* 0x0001000048207824 */ /* 0x000fe200078e00ff */
[----:B------:R-:W-:Y:S02]  /*5510*/  UMOV UR50, 0x400 ;  /* 0x0000040000327882 */ /* 0x000fe40000000000 */
[----:B------:R-:W1:Y:S01]  /*5520*/  LDC R67, c[0x0][0x370] ;  /* 0x0000dc00ff437b82 */ /* 0x000e620000000800 */
[----:B------:R-:W-:Y:S01]  /*5530*/  ULEA UR50, UR45, UR50, 0x18 ;  /* 0x000000322d327291 */ /* 0x000fe2000f8ec0ff */
[----:B------:R-:W-:Y:S01]  /*5540*/  LOP3.LUT R0, R4, 0xc0, RZ, 0xc0, !PT ;  /* 0x000000c004007812 */ /* 0x000fe200078ec0ff */
[----:B------:R-:W-:Y:S01]  /*5550*/  IMAD.MOV.U32 R75, RZ, RZ, 0x20 ;  /* 0x00000020ff4b7424 */ /* 0x000fe200078e00ff */
[----:B------:R-:W-:Y:S01]  /*5560*/  LOP3.LUT R71, R71, 0x600, RZ, 0xc0, !PT ;  /* 0x0000060047477812 */ /* 0x000fe200078ec0ff */
[----:B------:R-:W-:Y:S01]  /*5570*/  UIADD3 UR4, UPT, UPT, UR50, 0x200, URZ ;  /* 0x0000020032047890 */ /* 0x000fe2000fffe0ff */
[----:B------:R-:W-:Y:S01]  /*5580*/  LOP3.LUT R5, R0, 0x8, R5, 0xf8, !PT ;  /* 0x0000000800057812 */ /* 0x000fe200078ef805 */
[C---:B------:R-:W-:Y:S01]  /*5590*/  IMAD.SHL.U32 R0, R72.reuse, 0x4, RZ ;  /* 0x0000000448007824 */ /* 0x040fe200078e00ff */
[----:B------:R-:W2:Y:S01]  /*55a0*/  LDC R28, c[0x0][0xb0c] ;  /* 0x0002c300ff1c7b82 */ /* 0x000ea20000000800 */
[----:B------:R-:W-:Y:S01]  /*55b0*/  LOP3.LUT R71, R71, 0x20, R4, 0xf8, !PT ;  /* 0x0000002047477812 */ /* 0x000fe200078ef804 */
[----:B------:R-:W-:Y:S01]  /*55c0*/  IMAD.MOV.U32 R70, RZ, RZ, 0x1 ;  /* 0x00000001ff467424 */ /* 0x000fe200078e00ff */
[----:B------:R-:W-:Y:S01]  /*55d0*/  LOP3.LUT R72, R72, 0x60, RZ, 0xc0, !PT ;  /* 0x0000006048487812 */ /* 0x000fe200078ec0ff */
[----:B------:R-:W-:Y:S01]  /*55e0*/  IMAD.MOV.U32 R30, RZ, RZ, RZ ;  /* 0x000000ffff1e7224 */ /* 0x000fe200078e00ff */
[----:B------:R-:W-:-:S02]  /*55f0*/  LOP3.LUT R0, R5, 0x18, R0, 0x78, !PT ;  /* 0x0000001805007812 */ /* 0x000fc400078e7800 */
[----:B------:R-:W-:Y:S02]  /*5600*/  CS2R R68, SRZ ;  /* 0x0000000000447805 */ /* 0x000fe4000001ff00 */
[----:B------:R-:W-:Y:S01]  /*5610*/  LOP3.LUT R71, R71, 0x100, R4, 0xf8, !PT ;  /* 0x0000010047477812 */ /* 0x000fe200078ef804 */
[----:B------:R-:W4:Y:S01]  /*5620*/  LDC R65, c[0x0][0xb20] ;  /* 0x0002c800ff417b82 */ /* 0x000f220000000800 */
[----:B------:R-:W3:Y:S01]  /*5630*/  LDS R2, [UR50+0x1b0] ;  /* 0x0001b032ff027984 */ /* 0x000ee20008000800 */
[----:B------:R-:W-:Y:S01]  /*5640*/  LOP3.LUT R32, R32, 0x600000, RZ, 0xc0, !PT ;  /* 0x0060000020207812 */ /* 0x000fe200078ec0ff */
[----:B------:R-:W-:Y:S01]  /*5650*/  IMAD.U32 R74, RZ, RZ, UR4 ;  /* 0x00000004ff4a7e24 */ /* 0x000fe2000f8e00ff */
[----:B------:R-:W-:Y:S01]  /*5660*/  LOP3.LUT R71, R71, R0, RZ, 0xfc, !PT ;  /* 0x0000000047477212 */ /* 0x000fe200078efcff */
[----:B------:R-:W1:Y:S01]  /*5670*/  LDCU.64 UR54, c[0x0][0x348] ;  /* 0x00006900ff3677ac */ /* 0x000e620008000a00 */
[----:B------:R-:W-:Y:S02]  /*5680*/  SEL R75, R75, 0xffffffe0, !P0 ;  /* 0xffffffe04b4b7807 */ /* 0x000fe40004000000 */
[----:B------:R-:W1:Y:S01]  /*5690*/  LDC R27, c[0x0][0xb30] ;  /* 0x0002cc00ff1b7b82 */ /* 0x000e620000000800 */
[----:B------:R-:W1:Y:S01]  /*56a0*/  LDCU.64 UR36, c[0x0][0x888] ;  /* 0x00011100ff2477ac */ /* 0x000e620008000a00 */
[----:B------:R-:W1:Y:S06]  /*56b0*/  LDCU.64 UR38, c[0x0][0x890] ;  /* 0x00011200ff2677ac */ /* 0x000e6c0008000a00 */
[----:B------:R-:W1:Y:S01]  /*56c0*/  LDC.64 R56, c[0x0][0xb10] ;  /* 0x0002c400ff387b82 */ /* 0x000e620000000a00 */
[----:B------:R-:W1:Y:S01]  /*56d0*/  LDCU.64 UR46, c[0x0][0xa90] ;  /* 0x00015200ff2e77ac */ /* 0x000e620008000a00 */
[----:B------:R-:W-:Y:S01]  /*56e0*/  UMOV UR52, URZ ;  /* 0x000000ff00347c82 */ /* 0x000fe20008000000 */
[----:B------:R-:W-:-:S05]  /*56f0*/  UMOV UR56, URZ ;  /* 0x000000ff00387c82 */ /* 0x000fca0008000000 */
[----:B------:R-:W1:Y:S08]  /*5700*/  LDC.64 R24, c[0x0][0xb18] ;  /* 0x0002c600ff187b82 */ /* 0x000e700000000a00 */
[----:B------:R-:W1:Y:S08]  /*5710*/  LDC.64 R22, c[0x0][0xb28] ;  /* 0x0002ca00ff167b82 */ /* 0x000e700000000a00 */
[----:B------:R-:W1:Y:S01]  /*5720*/  LDC.64 R54, c[0x0][0x8b0] ;  /* 0x00022c00ff367b82 */ /* 0x000e620000000a00 */
[C---:B---3--:R-:W-:Y:S01]  /*5730*/  VIADD R3, R2.reuse, 0x80 ;  /* 0x0000008002037836 */ /* 0x048fe20000000000 */
[----:B------:R-:W-:-:S04]  /*5740*/  LOP3.LUT R2, R2, 0xffff, RZ, 0xc0, !PT ;  /* 0x0000ffff02027812 */ /* 0x000fc800078ec0ff */
[----:B------:R-:W-:Y:S02]  /*5750*/  LOP3.LUT R3, R3, 0xffff, RZ, 0xc0, !PT ;  /* 0x0000ffff03037812 */ /* 0x000fe400078ec0ff */
[----:B------:R-:W3:Y:S03]  /*5760*/  LDC.64 R52, c[0x0][0x8a8] ;  /* 0x00022a00ff347b82 */ /* 0x000ee60000000a00 */
[----:B------:R1:W-:Y:S05]  /*5770*/  STL.64 [R1], R2 ;  /* 0x0000000201007387 */ /* 0x0003ea0000100a00 */
[----:B------:R-:W1:Y:S08]  /*5780*/  LDC.64 R60, c[0x0][0xa80] ;  /* 0x0002a000ff3c7b82 */ /* 0x000e700000000a00 */
[----:B------:R-:W1:Y:S08]  /*5790*/  LDC.64 R58, c[0x0][0xa88] ;  /* 0x0002a200ff3a7b82 */ /* 0x000e700000000a00 */
[----:B--2-4-:R-:W1:Y:S02]  /*57a0*/  LDC R66, c[0x0][0x374] ;  /* 0x0000dd00ff427b82 */ /* 0x014e640000000800 */
.L_x_132:
[----:B-12---:R-:W-:Y:S04]  /*57b0*/  SHF.L.U32 R3, R68, 0x1f, RZ ;  /* 0x0000001f44037819 */ /* 0x006fe800000006ff */
[----:B------:R-:W1:Y:S02]  /*57c0*/  SYNCS.PHASECHK.TRANS64.TRYWAIT P0, [UR50+0x160], R3 ;  /* 0x00016003ff0075a7 */ /* 0x000e640008001132 */
[----:B-1-3--:R-:W-:Y:S05]  /*57d0*/  @!P0 BRA `(.L_x_89) ;  /* 0x0000003c00a08947 */ /* 0x00afea0003800000 */
.L_x_204:
[----:B------:R-:W2:Y:S01]  /*57e0*/  LDC.64 R12, c[0x0][0xb10] ;  /* 0x0002c400ff0c7b82 */ /* 0x000ea20000000a00 */
[----:B------:R-:W4:Y:S01]  /*57f0*/  LDS.128 R36, [UR50+0x1a0] ;  /* 0x0001a032ff247984 */ /* 0x000f220008000c00 */
[----:B------:R-:W-:Y:S01]  /*5800*/  UIADD3 UR4, UPT, UPT, UR50, 0x168, URZ ;  /* 0x0000016832047890 */ /* 0x000fe2000fffe0ff */
[----:B-1----:R-:W-:Y:S01]  /*5810*/  IMAD R0, R30, 0x4, R1 ;  /* 0x000000041e007824 */ /* 0x002fe200078e0201 */
[----:B------:R-:W-:Y:S04]  /*5820*/  ISETP.NE.AND P1, PT, R27, 0x1, PT ;  /* 0x000000011b00780c */ /* 0x000fe80003f25270 */
[----:B------:R-:W1:Y:S01]  /*5830*/  LDC.64 R10, c[0x0][0xb18] ;  /* 0x0002c600ff0a7b82 */ /* 0x000e620000000a00 */
[----:B------:R-:W-:Y:S01]  /*5840*/  UPRMT UR4, URZ, 0x654, UR4 ;  /* 0x00000654ff047896 */ /* 0x000fe20008000004 */
[----:B------:R-:W-:Y:S01]  /*5850*/  ISETP.GE.AND P0, PT, R26, 0x1, PT ;  /* 0x000000011a00780c */ /* 0x000fe20003f06270 */
[----:B------:R-:W-:Y:S01]  /*5860*/  @!PT LDS RZ, [RZ] ;  /* 0x00000000fffff984 */ /* 0x000fe20000000800 */
[----:B------:R-:W-:Y:S01]  /*5870*/  @!PT LDS RZ, [RZ] ;  /* 0x00000000fffff984 */ /* 0x000fe20000000800 */
[----:B------:R-:W-:Y:S01]  /*5880*/  @!PT LDS RZ, [RZ] ;  /* 0x00000000fffff984 */ /* 0x000fe20000000800 */
[----:B------:R-:W-:Y:S01]  /*5890*/  @!PT LDS RZ, [RZ] ;  /* 0x00000000fffff984 */ /* 0x000fe20000000800 */
[----:B------:R3:W-:Y:S06]  /*58a0*/  MEMBAR.ALL.CTA ;  /* 0x0000000000007992 */ /* 0x0007ec0000008000 */
[----:B---3--:R-:W3:Y:S01]  /*58b0*/  FENCE.VIEW.ASYNC.S ;  /* 0x00000000000073c6 */ /* 0x008ee20000000000 */
[----:B------:R-:W1:Y:S08]  /*58c0*/  @!P1 LDC R14, c[0x0][0xb20] ;  /* 0x0002c800ff0e9b82 */ /* 0x000e700000000800 */
[----:B------:R-:W1:Y:S01]  /*58d0*/  @!P1 LDC R9, c[0x0][0xb0c] ;  /* 0x0002c300ff099b82 */ /* 0x000e620000000800 */
[----:B---3--:R-:W-:Y:S01]  /*58e0*/  SYNCS.ARRIVE.TRANS64.RED.A1T0 RZ, [UR4], RZ ;  /* 0x000000ffffff79a7 */ /* 0x008fe20008100404 */
[----:B------:R3:W5:Y:S01]  /*58f0*/  LDL R17, [R0] ;  /* 0x0000000000117983 */ /* 0x0007620000100800 */
[----:B----4-:R-:W-:Y:S04]  /*5900*/  LOP3.LUT P4, RZ, R38, 0x1, RZ, 0xc0, !PT ;  /* 0x0000000126ff7812 */ /* 0x010fe8000788c0ff */
[----:B------:R-:W-:Y:S09]  /*5910*/  P2R R76, PR, RZ, 0x10 ;  /* 0x00000010ff4c7803 */ /* 0x000ff20000000000 */
[----:B------:R-:W-:Y:S02]  /*5920*/  @P4 MOV R31, R36 ;  /* 0x00000024001f4202 */ /* 0x000fe40000000f00 */
[----:B------:R-:W-:Y:S01]  /*5930*/  @P4 LOP3.LUT R29, R37, 0xffff, RZ, 0xc0, !PT ;  /* 0x0000ffff251d4812 */ /* 0x000fe200078ec0ff */
[----:B--23--:R-:W-:Y:S06]  /*5940*/  @!P0 BRA `(.L_x_90) ;  /* 0x0000000000a48947 */ /* 0x00cfec0003800000 */
[----:B------:R-:W-:Y:S01]  /*5950*/  IMAD.HI.U32 R20, R66, R25, RZ ;  /* 0x0000001942147227 */ /* 0x000fe200078e00ff */
[----:B------:R-:W-:Y:S02]  /*5960*/  ISETP.NE.AND P0, PT, R24, 0x1, PT ;  /* 0x000000011800780c */ /* 0x000fe40003f05270 */
[----:B------:R-:W-:Y:S01]  /*5970*/  ISETP.NE.AND P2, PT, R26, 0x1, PT ;  /* 0x000000011a00780c */ /* 0x000fe20003f45270 */
[-C--:B------:R-:W-:Y:S01]  /*5980*/  IMAD.HI.U32 R18, R67, R56.reuse, RZ ;  /* 0x0000003843127227 */ /* 0x080fe200078e00ff */
[----:B------:R-:W-:Y:S02]  /*5990*/  SHF.R.U32.HI R21, RZ, R65, R20 ;  /* 0x00000041ff157219 */ /* 0x000fe40000011614 */
[----:B------:R-:W-:Y:S01]  /*59a0*/  ISETP.NE.AND P3, PT, R28, 0x1, PT ;  /* 0x000000011c00780c */ /* 0x000fe20003f65270 */
[----:B------:R-:W-:Y:S01]  /*59b0*/  IMAD.HI.U32 R40, R29, R25, RZ ;  /* 0x000000191d287227 */ /* 0x000fe200078e00ff */
[----:B------:R-:W-:Y:S02]  /*59c0*/  SHF.R.U32.HI R18, RZ, R57, R18 ;  /* 0x00000039ff127219 */ /* 0x000fe40000011612 */
[----:B------:R-:W-:Y:S01]  /*59d0*/  SEL R3, R66, R21, !P0 ;  /* 0x0000001542037207 */ /* 0x000fe20004000000 */
[----:B------:R-:W-:Y:S01]  /*59e0*/  IMAD.HI.U32 R34, R31, R56, RZ ;  /* 0x000000381f227227 */ /* 0x000fe200078e00ff */
[----:B------:R-:W-:Y:S03]  /*59f0*/  SEL R7, R67, R18, !P3 ;  /* 0x0000001243077207 */ /* 0x000fe60005800000 */
[-C--:B------:R-:W-:Y:S01]  /*5a00*/  IMAD.HI.U32 R18, R3, R22.reuse, RZ ;  /* 0x0000001603127227 */ /* 0x080fe200078e00ff */
[----:B------:R-:W-:Y:S03]  /*5a10*/  SHF.R.U32.HI R34, RZ, R57, R34 ;  /* 0x00000039ff227219 */ /* 0x000fe60000011622 */
[----:B------:R-:W-:Y:S01]  /*5a20*/  IMAD.HI.U32 R20, R7, R22, RZ ;  /* 0x0000001607147227 */ /* 0x000fe200078e00ff */
[----:B------:R-:W-:Y:S02]  /*5a30*/  @P2 SHF.R.U32.HI R3, RZ, R23, R18 ;  /* 0x00000017ff032219 */ /* 0x000fe40000011612 */
[----:B------:R-:W-:Y:S02]  /*5a40*/  SHF.R.U32.HI R18, RZ, R65, R40 ;  /* 0x00000041ff127219 */ /* 0x000fe40000011628 */
[----:B------:R-:W-:Y:S01]  /*5a50*/  @P2 SHF.R.U32.HI R7, RZ, R23, R20 ;  /* 0x00000017ff072219 */ /* 0x000fe20000011614 */
[C---:B------:R-:W-:Y:S01]  /*5a60*/  IMAD R2, R26.reuse, R3, RZ ;  /* 0x000000031a027224 */ /* 0x040fe200078e02ff */
[----:B------:R-:W-:Y:S02]  /*5a70*/  SEL R5, R29, R18, !P0 ;  /* 0x000000121d057207 */ /* 0x000fe40004000000 */
[----:B------:R-:W-:Y:S01]  /*5a80*/  SEL R3, R31, R34, !P3 ;  /* 0x000000221f037207 */ /* 0x000fe20005800000 */
[----:B------:R-:W-:Y:S01]  /*5a90*/  IMAD R4, R26, R7, RZ ;  /* 0x000000071a047224 */ /* 0x000fe200078e02ff */
[C---:B------:R-:W-:Y:S01]  /*5aa0*/  ISETP.GE.AND P0, PT, R5.reuse, R2, PT ;  /* 0x000000020500720c */ /* 0x040fe20003f06270 */
[----:B------:R-:W-:Y:S03]  /*5ab0*/  IMAD.HI.U32 R6, R5, R22, RZ ;  /* 0x0000001605067227 */ /* 0x000fe600078e00ff */
[----:B------:R-:W-:Y:S01]  /*5ac0*/  ISETP.GE.OR P0, PT, R3, R4, P0 ;  /* 0x000000040300720c */ /* 0x000fe20000706670 */
[----:B------:R-:W-:Y:S01]  /*5ad0*/  IMAD.MOV R4, RZ, RZ, -R3 ;  /* 0x000000ffff047224 */ /* 0x000fe200078e0a03 */
[-C--:B------:R-:W-:Y:S03]  /*5ae0*/  SHF.R.U32.HI R6, RZ, R23.reuse, R6 ;  /* 0x00000017ff067219 */ /* 0x080fe60000011606 */
[----:B------:R-:W-:Y:S01]  /*5af0*/  IMAD R31, R28, R4, R31 ;  /* 0x000000041c1f7224 */ /* 0x000fe200078e021f */
[----:B------:R-:W-:Y:S05]  /*5b00*/  SEL R15, R5, R6, !P2 ;  /* 0x00000006050f7207 */ /* 0x000fea0005000000 */
[----:B------:R-:W-:Y:S02]  /*5b10*/  IMAD.MOV R6, RZ, RZ, -R15 ;  /* 0x000000ffff067224 */ /* 0x000fe400078e0a0f */
[C---:B------:R-:W-:Y:S04]  /*5b20*/  @!P0 IMAD.HI.U32 R2, R3.reuse, R22, RZ ;  /* 0x0000001603028227 */ /* 0x040fe800078e00ff */
[----:B------:R-:W-:Y:S01]  /*5b30*/  IMAD R6, R26, R6, R5 ;  /* 0x000000061a067224 */ /* 0x000fe200078e0205 */
[----:B------:R-:W-:Y:S04]  /*5b40*/  @!P0 SHF.R.U32.HI R2, RZ, R23, R2 ;  /* 0x00000017ff028219 */ /* 0x000fe80000011602 */
[----:B------:R-:W-:Y:S02]  /*5b50*/  @!P0 SEL R0, R3, R2, !P2 ;  /* 0x0000000203008207 */ /* 0x000fe40005000000 */
[----:B------:R-:W-:Y:S02]  /*5b60*/  IADD3 R2, PT, PT, -R5, RZ, RZ ;  /* 0x000000ff05027210 */ /* 0x000fe40007ffe1ff */
[----:B------:R-:W-:Y:S01]  /*5b70*/  @!P0 IADD3 R8, PT, PT, R15, -R0, RZ ;  /* 0x800000000f088210 */ /* 0x000fe20007ffe0ff */
[----:B------:R-:W-:Y:S02]  /*5b80*/  @!P0 IMAD R0, R7, R6, R0 ;  /* 0x0000000607008224 */ /* 0x000fe400078e0200 */
[----:B------:R-:W-:Y:S02]  /*5b90*/  IMAD R29, R24, R2, R29 ;  /* 0x00000002181d7224 */ /* 0x000fe400078e021d */
[----:B------:R-:W-:Y:S02]  /*5ba0*/  @!P0 IMAD R5, R8, R26, R3 ;  /* 0x0000001a08058224 */ /* 0x000fe400078e0203 */
[----:B------:R-:W-:Y:S04]  /*5bb0*/  @!P0 IMAD.MOV.U32 R3, RZ, RZ, R0 ;  /* 0x000000ffff038224 */ /* 0x000fe800078e0000 */
[----:B------:R-:W-:Y:S02]  /*5bc0*/  IMAD R31, R3, R28, R31 ;  /* 0x0000001c031f7224 */ /* 0x000fe400078e021f */
[----:B------:R-:W-:Y:S07]  /*5bd0*/  IMAD R29, R5, R24, R29 ;  /* 0x00000018051d7224 */ /* 0x000fee00078e021d */
.L_x_90:
[----:B-1----:R-:W-:Y:S01]  /*5be0*/  @!P1 ISETP.NE.AND P0, PT, R10, 0x1, PT ;  /* 0x000000010a00980c */ /* 0x002fe20003f05270 */
[----:B------:R-:W-:Y:S01]  /*5bf0*/  @!P1 IMAD.HI.U32 R3, R29, R11, RZ ;  /* 0x0000000b1d039227 */ /* 0x000fe200078e00ff */
[----:B------:R-:W-:Y:S01]  /*5c00*/  R2UR UR41, R16 ;  /* 0x00000000102972ca */ /* 0x000fe200000e0000 */
[----:B------:R-:W-:Y:S01]  /*5c10*/  BSSY.RECONVERGENT B6, `(.L_x_91) ;  /* 0x000002f000067945 */ /* 0x000fe20003800200 */
[----:B------:R-:W-:Y:S01]  /*5c20*/  @!P1 ISETP.NE.AND P2, PT, R9, 0x1, PT ;  /* 0x000000010900980c */ /* 0x000fe20003f45270 */
[----:B------:R-:W-:Y:S01]  /*5c30*/  @!P1 IMAD.HI.U32 R0, R31, R12, RZ ;  /* 0x0000000c1f009227 */ /* 0x000fe200078e00ff */
[----:B------:R-:W-:Y:S02]  /*5c40*/  @!P1 SHF.R.U32.HI R2, RZ, R14, R3 ;  /* 0x0000000eff029219 */ /* 0x000fe40000011603 */
[----:B------:R-:W-:Y:S02]  /*5c50*/  @P4 SHF.R.U32.HI R36, RZ, 0x10, R37 ;  /* 0x00000010ff244819 */ /* 0x000fe40000011625 */
[----:B------:R-:W-:Y:S02]  /*5c60*/  @!P1 SEL R2, R29, R2, !P0 ;  /* 0x000000021d029207 */ /* 0x000fe40004000000 */
[----:B------:R-:W-:Y:S02]  /*5c70*/  @!P1 SHF.R.U32.HI R0, RZ, R13, R0 ;  /* 0x0000000dff009219 */ /* 0x000fe40000011600 */
[----:B------:R-:W-:Y:S01]  /*5c80*/  LOP3.LUT P0, RZ, R74, 0x1b0, RZ, 0xc0, !PT ;  /* 0x000001b04aff7812 */ /* 0x000fe2000780c0ff */
[----:B------:R-:W-:Y:S01]  /*5c90*/  USHF.L.U32 UR41, UR41, 0x7, URZ ;  /* 0x0000000729297899 */ /* 0x000fe200080006ff */
[----:B------:R-:W-:Y:S02]  /*5ca0*/  @!P1 SEL R3, R31, R0, !P2 ;  /* 0x000000001f039207 */ /* 0x000fe40005000000 */
[----:B------:R-:W-:Y:S03]  /*5cb0*/  @P4 R2UR UR51, R36 ;  /* 0x00000000243342ca */ /* 0x000fe600000e0000 */
[----:B------:R-:W-:Y:S02]  /*5cc0*/  @!P1 IMAD.IADD R0, R2, 0x1, -R3 ;  /* 0x0000000102009824 */ /* 0x000fe400078e0a03 */
[----:B------:R-:W-:Y:S02]  /*5cd0*/  @!P1 IMAD.IADD R2, R3, 0x1, -R2 ;  /* 0x0000000103029824 */ /* 0x000fe400078e0a02 */
[----:B------:R-:W-:Y:S02]  /*5ce0*/  @!P1 IMAD R31, R0, R9, R31 ;  /* 0x00000009001f9224 */ /* 0x000fe400078e021f */
[----:B------:R-:W-:Y:S01]  /*5cf0*/  @!P1 IMAD R29, R2, R10, R29 ;  /* 0x0000000a021d9224 */ /* 0x000fe200078e021d */
[----:B------:R-:W-:Y:S06]  /*5d00*/  @!P0 BRA `(.L_x_92) ;  /* 0x00000000007c8947 */ /* 0x000fec0003800000 */
[----:B------:R-:W1:Y:S01]  /*5d10*/  LDCU.64 UR8, c[0x4][0x80] ;  /* 0x01001000ff0877ac */ /* 0x000e620008000a00 */
[----:B------:R-:W-:Y:S01]  /*5d20*/  MOV R2, 0x0 ;  /* 0x0000000000027802 */ /* 0x000fe20000000f00 */
[----:B------:R-:W-:Y:S02]  /*5d30*/  HFMA2 R12, -RZ, RZ, 0, 5.9604644775390625e-08 ;  /* 0x00000001ff0c7431 */ /* 0x000fe400000001ff */
[----:B------:R-:W-:Y:S01]  /*5d40*/  IMAD.MOV.U32 R8, RZ, RZ, 0x70 ;  /* 0x00000070ff087424 */ /* 0x000fe200078e00ff */
[----:B------:R2:W3:Y:S01]  /*5d50*/  LDC.64 R14, c[0x4][R2] ;  /* 0x01000000020e7b82 */ /* 0x0004e20000000a00 */
[----:B------:R-:W4:Y:S01]  /*5d60*/  LDCU.64 UR6, c[0x4][0x88] ;  /* 0x01001100ff0677ac */ /* 0x000f220008000a00 */
[----:B------:R-:W-:Y:S01]  /*5d70*/  IMAD.MOV.U32 R13, RZ, RZ, RZ ;  /* 0x000000ffff0d7224 */ /* 0x000fe200078e00ff */
[----:B------:R-:W2:Y:S01]  /*5d80*/  LDCU.64 UR4, c[0x4][0x8] ;  /* 0x01000100ff0477ac */ /* 0x000ea20008000a00 */
[----:B-1----:R-:W-:Y:S01]  /*5d90*/  MOV R5, UR9 ;  /* 0x0000000900057c02 */ /* 0x002fe20008000f00 */
[----:B------:R-:W-:Y:S01]  /*5da0*/  IMAD.U32 R4, RZ, RZ, UR8 ;  /* 0x00000008ff047e24 */ /* 0x000fe2000f8e00ff */
[----:B----4-:R-:W-:Y:S01]  /*5db0*/  MOV R7, UR7 ;  /* 0x0000000700077c02 */ /* 0x010fe20008000f00 */
[----:B------:R-:W-:Y:S01]  /*5dc0*/  IMAD.U32 R6, RZ, RZ, UR6 ;  /* 0x00000006ff067e24 */ /* 0x000fe2000f8e00ff */
[----:B--2---:R-:W-:Y:S01]  /*5dd0*/  MOV R11, UR5 ;  /* 0x00000005000b7c02 */ /* 0x004fe20008000f00 */
[----:B------:R-:W-:Y:S02]  /*5de0*/  IMAD.U32 R10, RZ, RZ, UR4 ;  /* 0x00000004ff0a7e24 */ /* 0x000fe4000f8e00ff */
[----:B------:R-:W-:Y:S07]  /*5df0*/  LEPC R20, `(.L_x_93) ;  /* 0x000000001014794e */ /* 0x000fee0000000000 */
[----:B---3-5:R-:W-:Y:S05]  /*5e00*/  CALL.ABS.NOINC R14 ;  /* 0x000000000e007343 */ /* 0x028fea0003c00000 */
.L_x_93:
[----:B------:R-:W1:Y:S01]  /*5e10*/  LDCU.64 UR8, c[0x4][0x80] ;  /* 0x01001000ff0877ac */ /* 0x000e620008000a00 */
[----:B------:R-:W2:Y:S01]  /*5e20*/  LDC.64 R2, c[0x4][R2] ;  /* 0x0100000002027b82 */ /* 0x000ea20000000a00 */
[----:B------:R-:W-:Y:S02]  /*5e30*/  HFMA2 R12, -RZ, RZ, 0, 5.9604644775390625e-08 ;  /* 0x00000001ff0c7431 */ /* 0x000fe400000001ff */
[----:B------:R-:W-:Y:S02]  /*5e40*/  IMAD.MOV.U32 R8, RZ, RZ, 0x70 ;  /* 0x00000070ff087424 */ /* 0x000fe400078e00ff */
[----:B------:R-:W-:Y:S01]  /*5e50*/  IMAD.MOV.U32 R13, RZ, RZ, RZ ;  /* 0x000000ffff0d7224 */ /* 0x000fe200078e00ff */
[----:B------:R-:W3:Y:S01]  /*5e60*/  LDCU.64 UR6, c[0x4][0x88] ;  /* 0x01001100ff0677ac */ /* 0x000ee20008000a00 */
[----:B------:R-:W4:Y:S01]  /*5e70*/  LDCU.64 UR4, c[0x4][0x8] ;  /* 0x01000100ff0477ac */ /* 0x000f220008000a00 */
[----:B-1----:R-:W-:Y:S02]  /*5e80*/  MOV R4, UR8 ;  /* 0x0000000800047c02 */ /* 0x002fe40008000f00 */
[----:B------:R-:W-:Y:S02]  /*5e90*/  MOV R5, UR9 ;  /* 0x0000000900057c02 */ /* 0x000fe40008000f00 */
[----:B---3--:R-:W-:Y:S01]  /*5ea0*/  MOV R7, UR7 ;  /* 0x0000000700077c02 */ /* 0x008fe20008000f00 */
[----:B------:R-:W-:Y:S01]  /*5eb0*/  IMAD.U32 R6, RZ, RZ, UR6 ;  /* 0x00000006ff067e24 */ /* 0x000fe2000f8e00ff */
[----:B----4-:R-:W-:Y:S01]  /*5ec0*/  MOV R11, UR5 ;  /* 0x00000005000b7c02 */ /* 0x010fe20008000f00 */
[----:B------:R-:W-:Y:S02]  /*5ed0*/  IMAD.U32 R10, RZ, RZ, UR4 ;  /* 0x00000004ff0a7e24 */ /* 0x000fe4000f8e00ff */
[----:B------:R-:W-:Y:S07]  /*5ee0*/  LEPC R20, `(.L_x_92) ;  /* 0x000000001014794e */ /* 0x000fee0000000000 */
[----:B--2---:R-:W-:Y:S05]  /*5ef0*/  CALL.ABS.NOINC R2 ;  /* 0x0000000002007343 */ /* 0x004fea0003c00000 */
.L_x_92:
[----:B------:R-:W-:Y:S05]  /*5f00*/  BSYNC.RECONVERGENT B6 ;  /* 0x0000000000067941 */ /* 0x000fea0003800200 */
.L_x_91:
[----:B------:R-:W-:Y:S01]  /*5f10*/  ISETP.NE.U32.AND P4, PT, R54, RZ, PT ;  /* 0x000000ff3600720c */ /* 0x000fe20003f85070 */
[----:B------:R-:W-:Y:S01]  /*5f20*/  UISETP.NE.AND UP2, UPT, UR53, URZ, UPT ;  /* 0x000000ff3500728c */ /* 0x000fe2000bf45270 */
[----:B------:R-:W-:Y:S01]  /*5f30*/  ISETP.NE.U32.AND P2, PT, RZ, UR36, PT ;  /* 0x00000024ff007c0c */ /* 0x000fe2000bf45070 */
[----:B------:R-:W-:Y:S01]  /*5f40*/  UISETP.NE.U32.AND UP1, UPT, UR38, URZ, UPT ;  /* 0x000000ff2600728c */ /* 0x000fe2000bf25070 */
[----:B------:R-:W-:Y:S01]  /*5f50*/  ISETP.NE.AND.EX P4, PT, R55, RZ, PT, P4 ;  /* 0x000000ff3700720c */ /* 0x000fe20003f85340 */
[----:B------:R-:W-:Y:S01]  /*5f60*/  UPLOP3.LUT UP0, UPT, UPT, UPT, UPT, 0x40, 0x4 ;  /* 0x000000000004789c */ /* 0x000fe20003f0e870 */
[----:B------:R-:W-:Y:S01]  /*5f70*/  ISETP.NE.AND.EX P2, PT, RZ, UR37, PT, P2 ;  /* 0x00000025ff007c0c */ /* 0x000fe2000bf45320 */
[----:B------:R-:W-:Y:S01]  /*5f80*/  UISETP.NE.AND.EX UP1, UPT, UR39, URZ, UPT, UP1 ;  /* 0x000000ff2700728c */ /* 0x000fe2000bf25310 */
[----:B------:R-:W-:Y:S04]  /*5f90*/  PLOP3.LUT P1, PT, PT, PT, UP2, 0x80, 0x8 ;  /* 0x000000000008781c */ /* 0x000fe80003f2f028 */
[----:B------:R-:W-:Y:S06]  /*5fa0*/  @UP2 UPLOP3.LUT UP0, UPT, UPT, UPT, UP1, 0x80, 0x8 ;  /* 0x000000000008289c */ /* 0x000fec0003f0f010 */
[----:B------:R-:W-:Y:S01]  /*5fb0*/  PLOP3.LUT P0, PT, PT, PT, UP0, 0x80, 0x8 ;  /* 0x000000000008781c */ /* 0x000fe20003f0f008 */
[----:B------:R-:W-:Y:S01]  /*5fc0*/  @!UPT UIADD3 URZ, UPT, UPT, URZ, URZ, URZ ;  /* 0x000000fffffff290 */ /* 0x000fe2000fffe0ff */
[----:B------:R-:W-:Y:S11]  /*5fd0*/  BRA.U !UP1, `(.L_x_94) ;  /* 0x0000000109387547 */ /* 0x000ff6000b800000 */
[----:B------:R-:W-:Y:S01]  /*5fe0*/  UISETP.NE.U32.AND UP0, UPT, UR36, URZ, UPT ;  /* 0x000000ff2400728c */ /* 0x000fe2000bf05070 */
[----:B------:R-:W-:Y:S02]  /*5ff0*/  HFMA2 R0, -RZ, RZ, 0, 5.9604644775390625e-08 ;  /* 0x00000001ff007431 */ /* 0x000fe400000001ff */
[----:B------:R-:W-:Y:S01]  /*6000*/  IMAD.MOV.U32 R63, RZ, RZ, 0x1 ;  /* 0x00000001ff3f7424 */ /* 0x000fe200078e00ff */
[----:B------:R-:W-:Y:S06]  /*6010*/  UISETP.NE.AND.EX UP0, UPT, UR37, URZ, UPT, UP0 ;  /* 0x000000ff2500728c */ /* 0x000fec000bf05300 */
[----:B------:R-:W-:Y:S05]  /*6020*/  PLOP3.LUT P3, PT, PT, PT, UP0, 0x80, 0x8 ;  /* 0x000000000008781c */ /* 0x000fea0003f6f008 */
[----:B------:R-:W1:Y:S01]  /*6030*/  @UP0 LDCU.64 UR6, c[0x0][0x888] ;  /* 0x00011100ff0607ac */ /* 0x000e620008000a00 */
[----:B------:R-:W-:Y:S07]  /*6040*/  @UP0 UIMAD UR4, UR57, UR38, URZ ;  /* 0x00000026390402a4 */ /* 0x000fee000f8e02ff */
[----:B------:R-:W-:Y:S01]  /*6050*/  @!P3 PRMT R63, R0, 0x7610, R63 ;  /* 0x00007610003fb816 */ /* 0x000fe2000000003f */
[----:B-1----:R-:W-:Y:S03]  /*6060*/  @UP0 UIMAD.WIDE UR6, UR4, 0x4, UR6 ;  /* 0x00000004040608a5 */ /* 0x002fe6000f8e0206 */
[----:B------:R-:W1:Y:S03]  /*6070*/  @!UP0 LDCU UR4, c[0x0][0x880] ;  /* 0x00011000ff0487ac */ /* 0x000e660008000800 */
[----:B------:R-:W-:Y:S01]  /*6080*/  IMAD.U32 R2, RZ, RZ, UR6 ;  /* 0x00000006ff027e24 */ /* 0x000fe2000f8e00ff */
[----:B------:R-:W-:Y:S05]  /*6090*/  MOV R3, UR7 ;  /* 0x0000000700037c02 */ /* 0x000fea0008000f00 */
[----:B-----5:R2:W5:Y:S02]  /*60a0*/  @P3 LDG.E R35, desc[UR48][R2.64] ;  /* 0x0000003002233981 */ /* 0x020564000c1e1900 */
[----:B-12---:R-:W-:Y:S02]  /*60b0*/  @!P3 IMAD.U32 R35, RZ, RZ, UR4 ;  /* 0x00000004ff23be24 */ /* 0x006fe4000f8e00ff */
.L_x_94:
[----:B------:R-:W-:Y:S05]  /*60c0*/  @!P4 BRA `(.L_x_95) ;  /* 0x000000000020c947 */ /* 0x000fea0003800000 */
[----:B------:R-:W-:Y:S04]  /*60d0*/  ISETP.NE.U32.AND P3, PT, R52, RZ, PT ;  /* 0x000000ff3400720c */ /* 0x000fe80003f65070 */
[----:B------:R-:W-:Y:S11]  /*60e0*/  ISETP.NE.AND.EX P3, PT, R53, RZ, PT, P3 ;  /* 0x000000ff3500720c */ /* 0x000ff60003f65330 */
[----:B------:R-:W-:Y:S02]  /*60f0*/  @!UPT UIADD3 URZ, UPT, UPT, URZ, URZ, URZ ;  /* 0x000000fffffff290 */ /* 0x000fe4000fffe0ff */
[----:B------:R-:W1:Y:S01]  /*6100*/  @P3 LDC.64 R2, c[0x0][0x8a8] ;  /* 0x00022a00ff023b82 */ /* 0x000e620000000a00 */
[----:B------:R-:W-:Y:S04]  /*6110*/  @P3 IMAD R0, R54, UR57, RZ ;  /* 0x0000003936003c24 */ /* 0x000fe8000f8e02ff */
[----:B-1----:R-:W-:Y:S05]  /*6120*/  @P3 IMAD.WIDE R2, R0, 0x4, R2 ;  /* 0x0000000400023825 */ /* 0x002fea00078e0202 */
[----:B-----5:R1:W5:Y:S02]  /*6130*/  @P3 LDG.E R33, desc[UR48][R2.64] ;  /* 0x0000003002213981 */ /* 0x020364000c1e1900 */
[----:B-1----:R-:W2:Y:S02]  /*6140*/  @!P3 LDC R33, c[0x0][0x8a0] ;  /* 0x00022800ff21bb82 */ /* 0x002ea40000000800 */
.L_x_95:
[----:B-----5:R-:W-:Y:S01]  /*6150*/  FSETP.NEU.AND P3, PT, R35, RZ, PT ;  /* 0x000000ff2300720b */ /* 0x020fe20003f6d000 */
[----:B------:R-:W-:Y:S01]  /*6160*/  IMAD.SHL.U32 R79, R19, 0x40, RZ ;  /* 0x00000040134f7824 */ /* 0x000fe200078e00ff */
[----:B------:R-:W-:Y:S01]  /*6170*/  SEL R3, RZ, 0xffffffff, P2 ;  /* 0xffffffffff037807 */ /* 0x000fe20001000000 */
[----:B------:R-:W-:Y:S01]  /*6180*/  IMAD.SHL.U32 R86, R71, 0x2, RZ ;  /* 0x0000000247567824 */ /* 0x000fe200078e00ff */
[----:B------:R-:W-:Y:S01]  /*6190*/  @P1 LOP3.LUT P2, RZ, R63, 0xff, RZ, 0xc0, !PT ;  /* 0x000000ff3fff1812 */ /* 0x000fe2000784c0ff */
[----:B------:R-:W-:Y:S01]  /*61a0*/  IMAD.HI.U32 R5, R79, R61, RZ ;  /* 0x0000003d4f057227 */ /* 0x000fe200078e00ff */
[----:B------:R-:W-:Y:S01]  /*61b0*/  @P1 SEL R2, RZ, 0xffffffff, P3 ;  /* 0xffffffffff021807 */ /* 0x000fe20001800000 */
[----:B------:R-:W-:Y:S01]  /*61c0*/  BSSY B1, `(.L_x_96) ;  /* 0x0000039000017945 */ /* 0x000fe20003800000 */
[----:B------:R-:W-:Y:S01]  /*61d0*/  LOP3.LUT R70, R70, 0x1, RZ, 0x3c, !PT ;  /* 0x0000000146467812 */ /* 0x000fe200078e3cff */
[----:B------:R-:W-:Y:S01]  /*61e0*/  VIADD R84, R86, UR50 ;  /* 0x0000003256547c36 */ /* 0x000fe20008000000 */
[----:B------:R-:W-:Y:S01]  /*61f0*/  @P0 SEL R2, R3, R2, !P2 ;  /* 0x0000000203020207 */ /* 0x000fe20005000000 */
[----:B------:R-:W-:Y:S01]  /*6200*/  IMAD.MOV.U32 R85, RZ, RZ, 0x1 ;  /* 0x00000001ff557424 */ /* 0x000fe200078e00ff */
[----:B------:R-:W-:Y:S01]  /*6210*/  LEA R83, R30, UR50, 0x3 ;  /* 0x000000321e537c11 */ /* 0x000fe2000f8e18ff */
[----:B------:R-:W-:Y:S01]  /*6220*/  IMAD.IADD R34, R32, 0x1, R17 ;  /* 0x0000000120227824 */ /* 0x000fe200078e0211 */
[----:B------:R-:W-:Y:S01]  /*6230*/  @P1 LOP3.LUT R2, R2, 0x1, RZ, 0xc0, !PT ;  /* 0x0000000102021812 */ /* 0x000fe200078ec0ff */
[----:B------:R-:W-:Y:S01]  /*6240*/  IMAD.MOV.U32 R39, RZ, RZ, RZ ;  /* 0x000000ffff277224 */ /* 0x000fe200078e00ff */
[----:B------:R-:W-:Y:S02]  /*6250*/  SHF.L.U32 R0, R69, 0x1f, RZ ;  /* 0x0000001f45007819 */ /* 0x000fe400000006ff */
[----:B------:R-:W-:Y:S02]  /*6260*/  CS2R R50, SRZ ;  /* 0x0000000000327805 */ /* 0x000fe4000001ff00 */
[----:B------:R-:W-:Y:S02]  /*6270*/  ISETP.NE.U32.OR P5, PT, R2, 0x1, !P1 ;  /* 0x000000010200780c */ /* 0x000fe40004fa5470 */
[----:B------:R-:W-:Y:S02]  /*6280*/  CS2R R48, SRZ ;  /* 0x0000000000307805 */ /* 0x000fe4000001ff00 */
[----:B------:R-:W-:Y:S02]  /*6290*/  ISETP.NE.AND P2, PT, R60, 0x1, PT ;  /* 0x000000013c00780c */ /* 0x000fe40003f45270 */
[----:B------:R-:W-:Y:S02]  /*62a0*/  CS2R R42, SRZ ;  /* 0x00000000002a7805 */ /* 0x000fe4000001ff00 */
[----:B------:R-:W-:Y:S02]  /*62b0*/  SHF.R.U32.HI R2, RZ, R58, R5 ;  /* 0x0000003aff027219 */ /* 0x000fe40000011605 */
[----:B------:R-:W-:Y:S02]  /*62c0*/  CS2R R40, SRZ ;  /* 0x0000000000287805 */ /* 0x000fe4000001ff00 */
[----:B------:R-:W-:Y:S01]  /*62d0*/  ISETP.NE.AND P4, PT, R59, 0x1, PT ;  /* 0x000000013b00780c */ /* 0x000fe20003f85270 */
[----:B------:R-:W-:Y:S01]  /*62e0*/  IMAD.IADD R82, R75, 0x1, R84 ;  /* 0x000000014b527824 */ /* 0x000fe200078e0254 */
[----:B------:R-:W-:Y:S02]  /*62f0*/  SEL R77, R79, R2, !P2 ;  /* 0x000000024f4d7207 */ /* 0x000fe40005000000 */
[----:B------:R-:W-:Y:S02]  /*6300*/  PLOP3.LUT P2, PT, PT, PT, UP1, 0x80, 0x8 ;  /* 0x000000000008781c */ /* 0x000fe40003f4f018 */
[----:B------:R-:W-:Y:S01]  /*6310*/  SEL R2, RZ, 0xffffffff, P3 ;  /* 0xffffffffff027807 */ /* 0x000fe20001800000 */
[----:B------:R-:W-:Y:S01]  /*6320*/  IMAD.HI.U32 R78, R77, UR46, RZ ;  /* 0x0000002e4d4e7c27 */ /* 0x000fe2000f8e00ff */
[----:B------:R-:W-:Y:S02]  /*6330*/  @P5 SHF.L.U32 R6, R70, 0x1f, RZ ;  /* 0x0000001f46065819 */ /* 0x000fe400000006ff */
[----:B------:R-:W-:Y:S02]  /*6340*/  LOP3.LUT P3, R80, R63, 0xff, RZ, 0xc0, !PT ;  /* 0x000000ff3f507812 */ /* 0x000fe4000786c0ff */
[----:B------:R-:W1:Y:S01]  /*6350*/  @P5 SYNCS.PHASECHK.TRANS64.TRYWAIT P1, [UR50+0x110], R6 ;  /* 0x00011006ff0055a7 */ /* 0x000e620008021132 */
[----:B------:R-:W-:Y:S02]  /*6360*/  SHF.R.U32.HI R78, RZ, UR47, R78 ;  /* 0x0000002fff4e7c19 */ /* 0x000fe4000801164e */
[----:B------:R-:W-:Y:S02]  /*6370*/  P2R R81, PR, RZ, 0x20 ;  /* 0x00000020ff517803 */ /* 0x000fe40000000000 */
[----:B------:R-:W-:Y:S01]  /*6380*/  @P2 SEL R2, R3, R2, !P3 ;  /* 0x0000000203022207 */ /* 0x000fe20005800000 */
[----:B------:R-:W-:Y:S01]  /*6390*/  IMAD.MOV R3, RZ, RZ, -R77 ;  /* 0x000000ffff037224 */ /* 0x000fe200078e0a4d */
[----:B------:R-:W-:Y:S02]  /*63a0*/  SEL R78, R77, R78, !P4 ;  /* 0x0000004e4d4e7207 */ /* 0x000fe40006000000 */
[----:B------:R-:W-:Y:S01]  /*63b0*/  LOP3.LUT R2, R2, 0x1, RZ, 0xc0, !PT ;  /* 0x0000000102027812 */ /* 0x000fe200078ec0ff */
[----:B------:R-:W-:Y:S02]  /*63c0*/  IMAD R79, R60, R3, R79 ;  /* 0x000000033c4f7224 */ /* 0x000fe400078e024f */
[----:B------:R-:W-:Y:S01]  /*63d0*/  IMAD.MOV R4, RZ, RZ, -R78 ;  /* 0x000000ffff047224 */ /* 0x000fe200078e0a4e */
[----:B------:R-:W-:Y:S01]  /*63e0*/  ISETP.NE.U32.AND P2, PT, R2, 0x1, PT ;  /* 0x000000010200780c */ /* 0x000fe20003f45070 */
[----:B------:R3:W4:Y:S03]  /*63f0*/  SYNCS.PHASECHK.TRANS64.TRYWAIT P0, [R83+URZ+0x170], R0 ;  /* 0x00017000530075a7 */ /* 0x00072600080011ff */
[----:B------:R-:W-:Y:S01]  /*6400*/  P2R R87, PR, RZ, 0x4 ;  /* 0x00000004ff577803 */ /* 0x000fe20000000000 */
[----:B------:R-:W-:Y:S01]  /*6410*/  IMAD R77, R59, R4, R77 ;  /* 0x000000043b4d7224 */ /* 0x000fe200078e024d */
[----:B-1----:R-:W-:Y:S01]  /*6420*/  @P5 SEL R85, RZ, 0x1, !P1 ;  /* 0x00000001ff555807 */ /* 0x002fe20004800000 */
[----:B---3--:R-:W-:Y:S06]  /*6430*/  @!P5 BRA `(.L_x_97) ;  /* 0x000000000044d947 */ /* 0x008fec0003800000 */
[----:B------:R-:W-:Y:S01]  /*6440*/  IMAD.MOV.U32 R50, RZ, RZ, RZ ;  /* 0x000000ffff327224 */ /* 0x000fe200078e00ff */
[----:B------:R-:W-:Y:S01]  /*6450*/  ISETP.NE.AND P1, PT, R85, RZ, PT ;  /* 0x000000ff5500720c */ /* 0x000fe20003f25270 */
[----:B------:R-:W-:Y:S01]  /*6460*/  BSSY B0, `(.L_x_98) ;  /* 0x0000008000007945 */ /* 0x000fe20003800000 */
[----:B------:R-:W-:Y:S02]  /*6470*/  CS2R R42, SRZ ;  /* 0x00000000002a7805 */ /* 0x000fe4000001ff00 */
[----:B------:R-:W-:Y:S02]  /*6480*/  CS2R R40, SRZ ;  /* 0x0000000000287805 */ /* 0x000fe4000001ff00 */
[----:B------:R-:W-:Y:S07]  /*6490*/  CS2R R48, SRZ ;  /* 0x0000000000307805 */ /* 0x000fee000001ff00 */
[----:B------:R-:W-:Y:S05]  /*64a0*/  @P1 BRA `(.L_x_99) ;  /* 0x00000000000c1947 */ /* 0x000fea0003800000 */
[----:B------:R-:W-:Y:S04]  /*64b0*/  SHF.L.U32 R3, R70, 0x1f, RZ ;  /* 0x0000001f46037819 */ /* 0x000fe800000006ff */
[----:B------:R-:W1:Y:S02]  /*64c0*/  SYNCS.PHASECHK.TRANS64.TRYWAIT P1, [UR50+0x110], R3 ;  /* 0x00011003ff0075a7 */ /* 0x000e640008021132 */
[----:B-1----:R-:W-:Y:S05]  /*64d0*/  @!P1 BRA `(.L_x_100) ;  /* 0x0000003000789947 */ /* 0x002fea0003800000 */
.L_x_99:
[----:B------:R-:W-:Y:S05]  /*64e0*/  BSYNC B0 ;  /* 0x0000000000007941 */ /* 0x000fea0003800000 */
.L_x_98:
[----:B------:R-:W-:Y:S01]  /*64f0*/  ISETP.NE.AND P1, PT, R87, RZ, PT ;  /* 0x000000ff5700720c */ /* 0x000fe20003f25270 */
[----:B------:R-:W-:Y:S11]  /*6500*/  HFMA2 R39, -RZ, RZ, 0, 5.9604644775390625e-08 ;  /* 0x00000001ff277431 */ /* 0x000ff600000001ff */
[----:B------:R-:W-:Y:S01]  /*6510*/  @!UPT UIADD3 URZ, UPT, UPT, URZ, URZ, URZ ;  /* 0x000000fffffff290 */ /* 0x000fe2000fffe0ff */
[----:B------:R-:W-:Y:S05]  /*6520*/  @P1 WARPSYNC.ALL ;  /* 0x0000000000001948 */ /* 0x000fea0003800000 */
[----:B------:R3:W1:Y:S04]  /*6530*/  @P1 LDSM.16.M88.4 R40, [R86+UR50+0x200] ;  /* 0x000200325628183b */ /* 0x0006680008000200 */
[----:B------:R3:W1:Y:S02]  /*6540*/  @P1 LDSM.16.M88.4 R48, [R82+0x200] ;  /* 0x000200005230183b */ /* 0x0006640000000200 */
.L_x_97:
[----:B------:R-:W-:Y:S05]  /*6550*/  BSYNC B1 ;  /* 0x0000000000017941 */ /* 0x000fea0003800000 */
.L_x_96:
[----:B-1----:R-:W-:Y:S04]  /*6560*/  SHF.R.U32.HI R2, RZ, 0x15, R34 ;  /* 0x00000015ff027819 */ /* 0x002fe80000011622 */
[----:B------:R-:W-:Y:S01]  /*6570*/  LOP3.LUT P1, RZ, R2, 0x3, R73, 0x48, !PT ;  /* 0x0000000302ff7812 */ /* 0x000fe20007824849 */
[----:B------:R-:W-:Y:S01]  /*6580*/  @!UPT UIADD3 URZ, UPT, UPT, URZ, URZ, URZ ;  /* 0x000000fffffff290 */ /* 0x000fe2000fffe0ff */
[----:B----4-:R-:W-:Y:S11]  /*6590*/  @P0 BRA `(.L_x_101) ;  /* 0x0000000000080947 */ /* 0x010ff60003800000 */
[----:B------:R-:W1:Y:S02]  /*65a0*/  SYNCS.PHASECHK.TRANS64.TRYWAIT P0, [R83+URZ+0x170], R0 ;  /* 0x00017000530075a7 */ /* 0x000e6400080011ff */
[----:B-1----:R-:W-:Y:S05]  /*65b0*/  @!P0 BRA `(.L_x_102) ;  /* 0x0000003000588947 */ /* 0x002fea0003800000 */
.L_x_101:
[----:B------:R-:W-:Y:S05]  /*65c0*/  @!P1 BRA `(.L_x_103) ;  /* 0x0000000000409947 */ /* 0x000fea0003800000 */
[----:B------:R-:W4:Y:S01]  /*65d0*/  LDCU.64 UR8, c[0x4][0x70] ;  /* 0x01000e00ff0877ac */ /* 0x000f220008000a00 */
[----:B------:R-:W-:Y:S01]  /*65e0*/  MOV R3, 0x0 ;  /* 0x0000000000037802 */ /* 0x000fe20000000f00 */
[----:B------:R-:W-:Y:S02]  /*65f0*/  HFMA2 R12, -RZ, RZ, 0, 5.9604644775390625e-08 ;  /* 0x00000001ff0c7431 */ /* 0x000fe400000001ff */
[----:B------:R-:W-:Y:S02]  /*6600*/  IMAD.MOV.U32 R8, RZ, RZ, 0x192 ;  /* 0x00000192ff087424 */ /* 0x000fe400078e00ff */
[----:B------:R-:W-:Y:S01]  /*6610*/  IMAD.MOV.U32 R13, RZ, RZ, RZ ;  /* 0x000000ffff0d7224 */ /* 0x000fe200078e00ff */
[----:B------:R-:W5:Y:S01]  /*6620*/  LDCU.64 UR6, c[0x4][0x78] ;  /* 0x01000f00ff0677ac */ /* 0x000f620008000a00 */
[----:B------:R-:W1:Y:S01]  /*6630*/  LDC.64 R2, c[0x4][R3] ;  /* 0x0100000003027b82 */ /* 0x000e620000000a00 */
[----:B------:R-:W2:Y:S01]  /*6640*/  LDCU.64 UR4, c[0x4][0x10] ;  /* 0x01000200ff0477ac */ /* 0x000ea20008000a00 */
[----:B----4-:R-:W-:Y:S01]  /*6650*/  MOV R5, UR9 ;  /* 0x0000000900057c02 */ /* 0x010fe20008000f00 */
[----:B------:R-:W-:Y:S01]  /*6660*/  IMAD.U32 R4, RZ, RZ, UR8 ;  /* 0x00000008ff047e24 */ /* 0x000fe2000f8e00ff */
[----:B-----5:R-:W-:Y:S01]  /*6670*/  MOV R7, UR7 ;  /* 0x0000000700077c02 */ /* 0x020fe20008000f00 */
[----:B------:R-:W-:Y:S01]  /*6680*/  IMAD.U32 R6, RZ, RZ, UR6 ;  /* 0x00000006ff067e24 */ /* 0x000fe2000f8e00ff */
[----:B--2---:R-:W-:Y:S01]  /*6690*/  MOV R11, UR5 ;  /* 0x00000005000b7c02 */ /* 0x004fe20008000f00 */
[----:B------:R-:W-:Y:S02]  /*66a0*/  IMAD.U32 R10, RZ, RZ, UR4 ;  /* 0x00000004ff0a7e24 */ /* 0x000fe4000f8e00ff */
[----:B------:R-:W-:Y:S07]  /*66b0*/  LEPC R20, `(.L_x_103) ;  /* 0x000000001014794e */ /* 0x000fee0000000000 */
[----:B-1-3--:R-:W-:Y:S05]  /*66c0*/  CALL.ABS.NOINC R2 ;  /* 0x0000000002007343 */ /* 0x00afea0003c00000 */
.L_x_103:
[----:B------:R-:W-:Y:S05]  /*66d0*/  WARPSYNC.ALL ;  /* 0x0000000000007948 */ /* 0x000fea0003800000 */
[----:B------:R-:W-:Y:S01]  /*66e0*/  R2UR UR4, R34 ;  /* 0x00000000220472ca */ /* 0x000fe200000e0000 */
[--C-:B------:R-:W-:Y:S01]  /*66f0*/  HADD2.F32 R20, -RZ, R40.reuse.H0_H0 ;  /* 0x20000028ff147230 */ /* 0x100fe20000004100 */
[----:B------:R-:W-:Y:S01]  /*6700*/  ISETP.NE.AND P0, PT, R72, RZ, PT ;  /* 0x000000ff4800720c */ /* 0x000fe20003f05270 */
[----:B------:R-:W-:Y:S01]  /*6710*/  HADD2.F32 R21, -RZ, R40.H1_H1 ;  /* 0x30000028ff157230 */ /* 0x000fe20000004100 */
[----:B------:R-:W-:Y:S01]  /*6720*/  BSSY.RECONVERGENT B0, `(.L_x_104) ;  /* 0x000004e000007945 */ /* 0x000fe20003800200 */
[--C-:B------:R-:W-:Y:S02]  /*6730*/  HADD2.F32 R36, -RZ, R41.reuse.H0_H0 ;  /* 0x20000029ff247230 */ /* 0x100fe40000004100 */
[----:B------:R-:W-:Y:S02]  /*6740*/  HADD2.F32 R38, -RZ, R41.H1_H1 ;  /* 0x30000029ff267230 */ /* 0x000fe40000004100 */
[----:B------:R-:W-:Y:S04]  /*6750*/  HADD2.F32 R37, -RZ, R49.H0_H0 ;  /* 0x20000031ff257230 */ /* 0x000fe80000004100 */
[----:B------:R-:W1:Y:S02]  /*6760*/  LDTM.16dp256bit.x4 R4, tmem[UR4] ;  /* 0x00000004000479ee */ /* 0x000e640008120000 */
[C---:B-12---:R-:W-:Y:S01]  /*6770*/  FMUL R0, R33.reuse, R4 ;  /* 0x0000000421007220 */ /* 0x046fe20000400000 */
[C---:B------:R-:W-:Y:S01]  /*6780*/  FMUL R2, R33.reuse, R5 ;  /* 0x0000000521027220 */ /* 0x040fe20000400000 */
[C---:B------:R-:W-:Y:S01]  /*6790*/  FMUL R3, R33.reuse, R6 ;  /* 0x0000000621037220 */ /* 0x040fe20000400000 */
[----:B------:R-:W-:Y:S01]  /*67a0*/  FMUL R7, R33, R7 ;  /* 0x0000000721077220 */ /* 0x000fe20000400000 */
[C---:B------:R-:W-:Y:S01]  /*67b0*/  FFMA R0, R35.reuse, R20, R0 ;  /* 0x0000001423007223 */ /* 0x040fe20000000000 */
[C---:B------:R-:W-:Y:S01]  /*67c0*/  FFMA R2, R35.reuse, R21, R2 ;  /* 0x0000001523027223 */ /* 0x040fe20000000002 */
[C---:B------:R-:W-:Y:S01]  /*67d0*/  FFMA R3, R35.reuse, R36, R3 ;  /* 0x0000002423037223 */ /* 0x040fe20000000003 */
[--C-:B------:R-:W-:Y:S02]  /*67e0*/  HADD2.F32 R20, -RZ, R42.reuse.H0_H0 ;  /* 0x2000002aff147230 */ /* 0x100fe40000004100 */
[----:B------:R-:W-:Y:S01]  /*67f0*/  FFMA R7, R35, R38, R7 ;  /* 0x0000002623077223 */ /* 0x000fe20000000007 */
[C---:B------:R-:W-:Y:S01]  /*6800*/  FMUL R4, R33.reuse, R8 ;  /* 0x0000000821047220 */ /* 0x040fe20000400000 */
[----:B------:R-:W-:Y:S01]  /*6810*/  HADD2.F32 R36, -RZ, R42.H1_H1 ;  /* 0x3000002aff247230 */ /* 0x000fe20000004100 */
[----:B------:R-:W-:Y:S01]  /*6820*/  F2FP.F16.F32.PACK_AB R44, R2, R0 ;  /* 0x00000000022c723e */ /* 0x000fe200000000ff */
[----:B------:R-:W-:Y:S01]  /*6830*/  FMUL R5, R33, R9 ;  /* 0x0000000921057220 */ /* 0x000fe20000400000 */
[--C-:B------:R-:W-:Y:S01]  /*6840*/  HADD2.F32 R21, -RZ, R43.reuse.H0_H0 ;  /* 0x2000002bff157230 */ /* 0x100fe20000004100 */
[----:B------:R-:W-:Y:S01]  /*6850*/  F2FP.F16.F32.PACK_AB R45, R7, R3 ;  /* 0x00000003072d723e */ /* 0x000fe200000000ff */
[C---:B------:R-:W-:Y:S01]  /*6860*/  FFMA R4, R35.reuse, R20, R4 ;  /* 0x0000001423047223 */ /* 0x040fe20000000004 */
[----:B------:R-:W-:Y:S01]  /*6870*/  FFMA R5, R35, R36, R5 ;  /* 0x0000002423057223 */ /* 0x000fe20000000005 */
[C---:B------:R-:W-:Y:S01]  /*6880*/  FMUL R6, R33.reuse, R10 ;  /* 0x0000000a21067220 */ /* 0x040fe20000400000 */
[----:B------:R-:W-:Y:S02]  /*6890*/  HADD2.F32 R20, -RZ, R43.H1_H1 ;  /* 0x3000002bff147230 */ /* 0x000fe40000004100 */
[C---:B------:R-:W-:Y:S01]  /*68a0*/  FMUL R11, R33.reuse, R11 ;  /* 0x0000000b210b7220 */ /* 0x040fe20000400000 */
[----:B------:R-:W-:Y:S01]  /*68b0*/  FMUL R8, R33, R12 ;  /* 0x0000000c21087220 */ /* 0x000fe20000400000 */
[----:B------:R-:W-:Y:S01]  /*68c0*/  FFMA R6, R35, R21, R6 ;  /* 0x0000001523067223 */ /* 0x000fe20000000006 */
[--C-:B------:R-:W-:Y:S02]  /*68d0*/  HADD2.F32 R21, -RZ, R48.reuse.H0_H0 ;  /* 0x20000030ff157230 */ /* 0x100fe40000004100 */
[C---:B------:R-:W-:Y:S01]  /*68e0*/  FMUL R9, R33.reuse, R13 ;  /* 0x0000000d21097220 */ /* 0x040fe20000400000 */
[----:B------:R-:W-:Y:S02]  /*68f0*/  HADD2.F32 R36, -RZ, R48.H1_H1 ;  /* 0x30000030ff247230 */ /* 0x000fe40000004100 */
[----:B------:R-:W-:Y:S01]  /*6900*/  FMUL R10, R33, R14 ;  /* 0x0000000e210a7220 */ /* 0x000fe20000400000 */
[C---:B------:R-:W-:Y:S01]  /*6910*/  FFMA R11, R35.reuse, R20, R11 ;  /* 0x00000014230b7223 */ /* 0x040fe2000000000b */
[C---:B------:R-:W-:Y:S01]  /*6920*/  FFMA R8, R35.reuse, R21, R8 ;  /* 0x0000001523087223 */ /* 0x040fe20000000008 */
[----:B------:R-:W-:Y:S02]  /*6930*/  HADD2.F32 R20, -RZ, R49.H1_H1 ;  /* 0x30000031ff147230 */ /* 0x000fe40000004100 */
[----:B------:R-:W-:Y:S01]  /*6940*/  FFMA R9, R35, R36, R9 ;  /* 0x0000002423097223 */ /* 0x000fe20000000009 */
[----:B------:R-:W-:Y:S01]  /*6950*/  FMUL R15, R33, R15 ;  /* 0x0000000f210f7220 */ /* 0x000fe20000400000 */
[--C-:B------:R-:W-:Y:S02]  /*6960*/  HADD2.F32 R21, -RZ, R50.reuse.H0_H0 ;  /* 0x20000032ff157230 */ /* 0x100fe40000004100 */
[----:B------:R-:W-:Y:S01]  /*6970*/  FFMA R10, R35, R37, R10 ;  /* 0x00000025230a7223 */ /* 0x000fe2000000000a */
[C---:B------:R-:W-:Y:S01]  /*6980*/  FMUL R12, R33.reuse, R16 ;  /* 0x00000010210c7220 */ /* 0x040fe20000400000 */
[----:B------:R-:W-:Y:S02]  /*6990*/  HADD2.F32 R36, -RZ, R50.H1_H1 ;  /* 0x30000032ff247230 */ /* 0x000fe40000004100 */
[C---:B------:R-:W-:Y:S01]  /*69a0*/  FMUL R13, R33.reuse, R17 ;  /* 0x00000011210d7220 */ /* 0x040fe20000400000 */
[--C-:B------:R-:W-:Y:S02]  /*69b0*/  HADD2.F32 R37, -RZ, R51.reuse.H0_H0 ;  /* 0x20000033ff257230 */ /* 0x100fe40000004100 */
[----:B------:R-:W-:Y:S01]  /*69c0*/  FMUL R14, R33, R18 ;  /* 0x00000012210e7220 */ /* 0x000fe20000400000 */
[----:B------:R-:W-:Y:S02]  /*69d0*/  HADD2.F32 R38, -RZ, R51.H1_H1 ;  /* 0x30000033ff267230 */ /* 0x000fe40000004100 */
[----:B------:R-:W-:Y:S01]  /*69e0*/  FFMA R15, R35, R20, R15 ;  /* 0x00000014230f7223 */ /* 0x000fe2000000000f */
[----:B------:R-:W-:Y:S01]  /*69f0*/  FMUL R19, R33, R19 ;  /* 0x0000001321137220 */ /* 0x000fe20000400000 */
[C---:B------:R-:W-:Y:S01]  /*6a00*/  FFMA R12, R35.reuse, R21, R12 ;  /* 0x00000015230c7223 */ /* 0x040fe2000000000c */
[C---:B------:R-:W-:Y:S01]  /*6a10*/  FFMA R13, R35.reuse, R36, R13 ;  /* 0x00000024230d7223 */ /* 0x040fe2000000000d */
[C---:B------:R-:W-:Y:S01]  /*6a20*/  FFMA R14, R35.reuse, R37, R14 ;  /* 0x00000025230e7223 */ /* 0x040fe2000000000e */
[----:B------:R-:W-:Y:S01]  /*6a30*/  FFMA R19, R35, R38, R19 ;  /* 0x0000002623137223 */ /* 0x000fe20000000013 */
[----:B------:R-:W-:Y:S02]  /*6a40*/  F2FP.F16.F32.PACK_AB R46, R5, R4 ;  /* 0x00000004052e723e */ /* 0x000fe400000000ff */
[----:B------:R-:W-:Y:S02]  /*6a50*/  F2FP.F16.F32.PACK_AB R47, R11, R6 ;  /* 0x000000060b2f723e */ /* 0x000fe400000000ff */
[----:B------:R-:W-:Y:S02]  /*6a60*/  F2FP.F16.F32.PACK_AB R88, R9, R8 ;  /* 0x000000080958723e */ /* 0x000fe400000000ff */
[----:B------:R-:W-:Y:S01]  /*6a70*/  F2FP.F16.F32.PACK_AB R89, R15, R10 ;  /* 0x0000000a0f59723e */ /* 0x000fe200000000ff */
[----:B------:R1:W-:Y:S01]  /*6a80*/  STSM.16.M88.4 [R84+0x200], R44 ;  /* 0x0002002c54007844 */ /* 0x0003e20000000200 */
[----:B------:R-:W-:Y:S02]  /*6a90*/  F2FP.F16.F32.PACK_AB R90, R13, R12 ;  /* 0x0000000c0d5a723e */ /* 0x000fe400000000ff */
[----:B------:R-:W-:Y:S05]  /*6aa0*/  F2FP.F16.F32.PACK_AB R91, R19, R14 ;  /* 0x0000000e135b723e */ /* 0x000fea00000000ff */
[----:B------:R1:W-:Y:S01]  /*6ab0*/  STSM.16.M88.4 [R82+0x200], R88 ;  /* 0x0002005852007844 */ /* 0x0003e20000000200 */
[----:B------:R-:W-:Y:S01]  /*6ac0*/  @!PT LDS RZ, [RZ] ;  /* 0x00000000fffff984 */ /* 0x000fe20000000800 */
[----:B------:R-:W-:Y:S01]  /*6ad0*/  @!PT LDS RZ, [RZ] ;  /* 0x00000000fffff984 */ /* 0x000fe20000000800 */
[----:B------:R-:W-:Y:S01]  /*6ae0*/  @!PT LDS RZ, [RZ] ;  /* 0x00000000fffff984 */ /* 0x000fe20000000800 */
[----:B------:R-:W-:Y:S01]  /*6af0*/  @!PT LDS RZ, [RZ] ;  /* 0x00000000fffff984 */ /* 0x000fe20000000800 */
[----:B------:R2:W-:Y:S07]  /*6b00*/  MEMBAR.ALL.CTA ;  /* 0x0000000000007992 */ /* 0x0005ee0000008000 */
[----:B--2---:R-:W2:Y:S02]  /*6b10*/  FENCE.VIEW.ASYNC.S ;  /* 0x00000000000073c6 */ /* 0x004ea40000000000 */
[----:B--2---:R-:W-:Y:S06]  /*6b20*/  BAR.SYNC.DEFER_BLOCKING 0x1, 0x80 ;  /* 0x0042000000007b1d */ /* 0x004fec0000010000 */
[----:B------:R-:W-:Y:S05]  /*6b30*/  @P0 BRA `(.L_x_105) ;  /* 0x0000000000300947 */ /* 0x000fea0003800000 */
[----:B------:R-:W-:Y:S01]  /*6b40*/  UIADD3 UR6, UPT, UPT, UR50, 0x200, URZ ;  /* 0x0000020032067890 */ /* 0x000fe2000fffe0ff */
[----:B------:R-:W-:Y:S01]  /*6b50*/  R2UR UR42, R79 ;  /* 0x000000004f2a72ca */ /* 0x000fe200000e0000 */
[----:B------:R-:W-:Y:S01]  /*6b60*/  UIADD3 UR4, UP0, UPT, UR54, 0x680, URZ ;  /* 0x0000068036047890 */ /* 0x000fe2000ff1e0ff */
[----:B------:R-:W-:Y:S02]  /*6b70*/  R2UR UR43, R77 ;  /* 0x000000004d2b72ca */ /* 0x000fe400000e0000 */
[----:B------:R-:W-:Y:S01]  /*6b80*/  R2UR UR44, R78 ;  /* 0x000000004e2c72ca */ /* 0x000fe200000e0000 */
[----:B------:R-:W-:Y:S01]  /*6b90*/  IMAD.U32 R74, RZ, RZ, UR6 ;  /* 0x00000006ff4a7e24 */ /* 0x000fe2000f8e00ff */
[----:B------:R-:W-:Y:S04]  /*6ba0*/  UIADD3.X UR5, UPT, UPT, URZ, UR55, URZ, UP0, !UPT ;  /* 0x00000037ff057290 */ /* 0x000fe800087fe4ff */
[----:B------:R-:W-:Y:S11]  /*6bb0*/  R2UR UR40, R74 ;  /* 0x000000004a2872ca */ /* 0x000ff600000e0000 */
[----:B------:R-:W-:Y:S02]  /*6bc0*/  @!UPT UIADD3 URZ, UPT, UPT, URZ, URZ, URZ ;  /* 0x000000fffffff290 */ /* 0x000fe4000fffe0ff */
[----:B------:R2:W-:Y:S01]  /*6bd0*/  UTMASTG.4D.IM2COL [UR40], [UR4] ;  /* 0x00000028040073b5 */ /* 0x0005e20008058000 */
[----:B------:R0:W-:Y:S01]  /*6be0*/  UTMACMDFLUSH ;  /* 0x00000000000079b7 */ /* 0x0001e20000000000 */
[----:B--2---:R-:W-:Y:S04]  /*6bf0*/  DEPBAR.LE SB0, 0x1 ;  /* 0x000080400000791a */ /* 0x004fe80000000000 */
.L_x_105:
[----:B------:R-:W-:Y:S05]  /*6c00*/  BSYNC.RECONVERGENT B0 ;  /* 0x0000000000007941 */ /* 0x000fea0003800200 */
.L_x_104:
[----:B------:R-:W-:Y:S01]  /*6c10*/  BAR.SYNC.DEFER_BLOCKING 0x1, 0x80 ;  /* 0x0042000000007b1d */ /* 0x000fe20000010000 */
[----:B------:R-:W-:Y:S01]  /*6c20*/  ISETP.NE.AND P1, PT, R81, RZ, PT ;  /* 0x000000ff5100720c */ /* 0x000fe20003f25270 */
[----:B------:R-:W-:Y:S01]  /*6c30*/  UISETP.NE.AND UP0, UPT, UR52, URZ, UPT ;  /* 0x000000ff3400728c */ /* 0x000fe2000bf05270 */
[----:B------:R-:W-:Y:S11]  /*6c40*/  LEA R4, R39, UR50, 0x3 ;  /* 0x0000003227047c11 */ /* 0x000ff6000f8e18ff */
[----:B------:R-:W-:Y:S01]  /*6c50*/  @P1 SHF.L.U32 R3, R70, 0x1f, RZ ;  /* 0x0000001f46031819 */ /* 0x000fe200000006ff */
[----:B------:R-:W-:Y:S06]  /*6c60*/  BRA.U !UP0, `(.L_x_106) ;  /* 0x0000000108247547 */ /* 0x000fec000b800000 */
[----:B------:R-:W2:Y:S01]  /*6c70*/  S2R R0, SR_CgaCtaId ;  /* 0x0000000000007919 */ /* 0x000ea20000008800 */
[----:B------:R-:W-:Y:S01]  /*6c80*/  IMAD.U32 R2, RZ, RZ, UR56 ;  /* 0x00000038ff027e24 */ /* 0x000fe2000f8e00ff */
[----:B------:R-:W-:Y:S04]  /*6c90*/  UIADD3 UR56, UPT, UPT, UR56, 0x1, URZ ;  /* 0x0000000138387890 */ /* 0x000fe8000fffe0ff */
[----:B------:R-:W-:Y:S01]  /*6ca0*/  @P1 LEA R2, R2, UR50, 0x3 ;  /* 0x0000003202021c11 */ /* 0x000fe2000f8e18ff */
[----:B------:R-:W-:Y:S04]  /*6cb0*/  UISETP.NE.AND UP0, UPT, UR56, 0x4, UPT ;  /* 0x000000043800788c */ /* 0x000fe8000bf05270 */
[----:B------:R-:W-:Y:S01]  /*6cc0*/  @P1 VIADD R5, R2, 0x130 ;  /* 0x0000013002051836 */ /* 0x000fe20000000000 */
[----:B------:R-:W-:Y:S04]  /*6cd0*/  USEL UR56, UR56, URZ, UP0 ;  /* 0x000000ff38387287 */ /* 0x000fe80008000000 */
[----:B--2---:R-:W-:Y:S04]  /*6ce0*/  @P1 PRMT R0, R0, 0x654, R5 ;  /* 0x0000065400001816 */ /* 0x004fe80000000005 */
[----:B------:R2:W-:Y:S04]  /*6cf0*/  @P1 SYNCS.ARRIVE.TRANS64.RED.A1T0 RZ, [R0+URZ], RZ ;  /* 0x000000ff00ff19a7 */ /* 0x0005e800081004ff */
.L_x_106:
[----:B------:R-:W4:Y:S01]  /*6d00*/  @P1 SYNCS.PHASECHK.TRANS64.TRYWAIT P0, [R4+URZ+0x110], R3 ;  /* 0x00011003040015a7 */ /* 0x000f2200080011ff */
[----:B------:R-:W-:Y:S01]  /*6d10*/  BSSY B1, `(.L_x_107) ;  /* 0x0000013000017945 */ /* 0x000fe20003800000 */
[----:B----4-:R-:W-:Y:S03]  /*6d20*/  @P1 SEL R85, RZ, 0x1, !P0 ;  /* 0x00000001ff551807 */ /* 0x010fe60004000000 */
[----:B------:R-:W-:Y:S05]  /*6d30*/  @!P1 BRA `(.L_x_108) ;  /* 0x0000000000409947 */ /* 0x000fea0003800000 */
[----:B------:R-:W-:Y:S01]  /*6d40*/  ISETP.NE.AND P1, PT, R87, RZ, PT ;  /* 0x000000ff5700720c */ /* 0x000fe20003f25270 */
[----:B------:R-:W-:Y:S01]  /*6d50*/  BSSY B0, `(.L_x_109) ;  /* 0x0000009000007945 */ /* 0x000fe20003800000 */
[----:B------:R-:W-:Y:S11]  /*6d60*/  ISETP.NE.AND P0, PT, R85, RZ, PT ;  /* 0x000000ff5500720c */ /* 0x000ff60003f05270 */
[----:B------:R-:W-:Y:S05]  /*6d70*/  @P1 IMAD R2, R39, 0x1000, R86 ;  /* 0x0000100027021824 */ /* 0x000fea00078e0256 */
[----:B--2---:R-:W-:Y:S05]  /*6d80*/  @P1 IADD3 R0, PT, PT, R2, UR50, RZ ;  /* 0x0000003202001c10 */ /* 0x004fea000fffe0ff */
[----:B------:R-:W-:Y:S01]  /*6d90*/  @P1 IMAD.IADD R0, R75, 0x1, R0 ;  /* 0x000000014b001824 */ /* 0x000fe200078e0200 */
[----:B------:R-:W-:Y:S06]  /*6da0*/  @P0 BRA `(.L_x_110) ;  /* 0x00000000000c0947 */ /* 0x000fec0003800000 */
[----:B------:R-:W-:Y:S04]  /*6db0*/  SHF.L.U32 R3, R70, 0x1f, RZ ;  /* 0x0000001f46037819 */ /* 0x000fe800000006ff */
[----:B------:R-:W2:Y:S02]  /*6dc0*/  SYNCS.PHASECHK.TRANS64.TRYWAIT P0, [R4+URZ+0x110], R3 ;  /* 0x00011003040075a7 */ /* 0x000ea400080011ff */
[----:B--2---:R-:W-:Y:S05]  /*6dd0*/  @!P0 BRA `(.L_x_111) ;  /* 0x0000002800648947 */ /* 0x004fea0003800000 */
.L_x_110:
[----:B------:R-:W-:Y:S05]  /*6de0*/  BSYNC B0 ;  /* 0x0000000000007941 */ /* 0x000fea0003800000 */
.L_x_109:
[----:B------:R-:W-:Y:S02]  /*6df0*/  ISETP.NE.AND P0, PT, R87, RZ, PT ;  /* 0x000000ff5700720c */ /* 0x000fe40003f05270 */
[----:B------:R-:W-:Y:S11]  /*6e00*/  IADD3 R39, PT, PT, R39, 0x1, RZ ;  /* 0x0000000127277810 */ /* 0x000ff60007ffe0ff */
[----:B------:R-:W-:Y:S05]  /*6e10*/  @P0 WARPSYNC.ALL ;  /* 0x0000000000000948 */ /* 0x000fea0003800000 */
[----:B------:R4:W1:Y:S04]  /*6e20*/  @P0 LDSM.16.M88.4 R40, [R2+UR50+0x200] ;  /* 0x000200320228083b */ /* 0x0008680008000200 */
[----:B------:R4:W1:Y:S02]  /*6e30*/  @P0 LDSM.16.M88.4 R48, [R0+0x200] ;  /* 0x000200000030083b */ /* 0x0008640000000200 */
.L_x_108:
[----:B------:R-:W-:Y:S05]  /*6e40*/  BSYNC B1 ;  /* 0x0000000000017941 */ /* 0x000fea0003800000 */
.L_x_107:
[----:B--2-4-:R-:W-:Y:S05]  /*6e50*/  VIADD R0, R34, 0x20 ;  /* 0x0000002022007836 */ /* 0x014fea0000000000 */
[----:B------:R-:W-:Y:S04]  /*6e60*/  SHF.R.U32.HI R0, RZ, 0x15, R0 ;  /* 0x00000015ff007819 */ /* 0x000fe80000011600 */
[----:B------:R-:W-:Y:S11]  /*6e70*/  LOP3.LUT P0, RZ, R0, 0x3, R73, 0x48, !PT ;  /* 0x0000000300ff7812 */ /* 0x000ff60007804849 */
[----:B------:R-:W-:Y:S02]  /*6e80*/  @!UPT UIADD3 URZ, UPT, UPT, URZ, URZ, URZ ;  /* 0x000000fffffff290 */ /* 0x000fe4000fffe0ff */
[----:B------:R-:W-:Y:S05]  /*6e90*/  @!P0 BRA `(.L_x_112) ;  /* 0x0000000000408947 */ /* 0x000fea0003800000 */
[----:B------:R-:W2:Y:S01]  /*6ea0*/  LDCU.64 UR8, c[0x4][0x70] ;  /* 0x01000e00ff0877ac */ /* 0x000ea20008000a00 */
[----:B------:R-:W-:Y:S01]  /*6eb0*/  MOV R3, 0x0 ;  /* 0x0000000000037802 */ /* 0x000fe20000000f00 */
[----:B------:R-:W-:Y:S02]  /*6ec0*/  HFMA2 R12, -RZ, RZ, 0, 5.9604644775390625e-08 ;  /* 0x00000001ff0c7431 */ /* 0x000fe400000001ff */
[----:B------:R-:W-:Y:S02]  /*6ed0*/  IMAD.MOV.U32 R8, RZ, RZ, 0x192 ;  /* 0x00000192ff087424 */ /* 0x000fe400078e00ff */
[----:B------:R-:W-:Y:S01]  /*6ee0*/  IMAD.MOV.U32 R13, RZ, RZ, RZ ;  /* 0x000000ffff0d7224 */ /* 0x000fe200078e00ff */
[----:B------:R-:W4:Y:S01]  /*6ef0*/  LDCU.64 UR6, c[0x4][0x78] ;  /* 0x01000f00ff0677ac */ /* 0x000f220008000a00 */
[----:B------:R-:W1:Y:S01]  /*6f00*/  LDC.64 R2, c[0x4][R3] ;  /* 0x0100000003027b82 */ /* 0x000e620000000a00 */
[----:B------:R-:W5:Y:S01]  /*6f10*/  LDCU.64 UR4, c[0x4][0x10] ;  /* 0x01000200ff0477ac */ /* 0x000f620008000a00 */
[----:B--2---:R-:W-:Y:S01]  /*6f20*/  MOV R5, UR9 ;  /* 0x0000000900057c02 */ /* 0x004fe20008000f00 */
[----:B------:R-:W-:Y:S01]  /*6f30*/  IMAD.U32 R4, RZ, RZ, UR8 ;  /* 0x00000008ff047e24 */ /* 0x000fe2000f8e00ff */
[----:B----4-:R-:W-:Y:S01]  /*6f40*/  MOV R7, UR7 ;  /* 0x0000000700077c02 */ /* 0x010fe20008000f00 */
[----:B------:R-:W-:Y:S01]  /*6f50*/  IMAD.U32 R6, RZ, RZ, UR6 ;  /* 0x00000006ff067e24 */ /* 0x000fe2000f8e00ff */
[----:B-----5:R-:W-:Y:S01]  /*6f60*/  MOV R11, UR5 ;  /* 0x00000005000b7c02 */ /* 0x020fe20008000f00 */
[----:B------:R-:W-:Y:S02]  /*6f70*/  IMAD.U32 R10, RZ, RZ, UR4 ;  /* 0x00000004ff0a7e24 */ /* 0x000fe4000f8e00ff */
[----:B------:R-:W-:Y:S07]  /*6f80*/  LEPC R20, `(.L_x_112) ;  /* 0x000000001014794e */ /* 0x000fee0000000000 */
[----:B-1-3--:R-:W-:Y:S05]  /*6f90*/  CALL.ABS.NOINC R2 ;  /* 0x0000000002007343 */ /* 0x00afea0003c00000 */
.L_x_112:
[----:B------:R-:W-:Y:S01]  /*6fa0*/  ISETP.NE.AND P6, PT, R81, RZ, PT ;  /* 0x000000ff5100720c */ /* 0x000fe20003fc5270 */
[----:B------:R-:W-:Y:S05]  /*6fb0*/  WARPSYNC.ALL ;  /* 0x0000000000007948 */ /* 0x000fea0003800000 */
[----:B------:R-:W-:Y:S01]  /*6fc0*/  R2UR UR4, R34 ;  /* 0x00000000220472ca */ /* 0x000fe200000e0000 */
[--C-:B-1----:R-:W-:Y:S01]  /*6fd0*/  HADD2.F32 R20, -RZ, R40.reuse.H0_H0 ;  /* 0x20000028ff147230 */ /* 0x102fe20000004100 */
[----:B------:R-:W1:Y:S01]  /*6fe0*/  S2R R92, SR_CgaCtaId ;  /* 0x00000000005c7919 */ /* 0x000e620000008800 */
[----:B------:R-:W-:Y:S01]  /*6ff0*/  HADD2.F32 R21, -RZ, R40.H1_H1 ;  /* 0x30000028ff157230 */ /* 0x000fe20000004100 */
[----:B------:R-:W-:Y:S01]  /*7000*/  ISETP.NE.AND P0, PT, R72, RZ, PT ;  /* 0x000000ff4800720c */ /* 0x000fe20003f05270 */
[----:B------:R-:W-:Y:S01]  /*7010*/  HADD2.F32 R36, -RZ, R41.H1_H1 ;  /* 0x30000029ff247230 */ /* 0x000fe20000004100 */
[----:B------:R-:W-:Y:S01]  /*7020*/  MOV R93, UR56 ;  /* 0x00000038005d7c02 */ /* 0x000fe20008000f00 */
[----:B------:R-:W-:Y:S01]  /*7030*/  HADD2.F32 R37, -RZ, R49.H0_H0 ;  /* 0x20000031ff257230 */ /* 0x000fe20000004100 */
[----:B------:R-:W-:Y:S01]  /*7040*/  BSSY.RECONVERGENT B0, `(.L_x_113) ;  /* 0x000004f000007945 */ /* 0x000fe20003800200 */
[----:B------:R-:W-:Y:S01]  /*7050*/  HADD2.F32 R38, -RZ, R51.H1_H1 ;  /* 0x30000033ff267230 */ /* 0x000fe20000004100 */
[----:B------:R-:W-:Y:S03]  /*7060*/  @P6 LEA R93, R93, UR50, 0x3 ;  /* 0x000000325d5d6c11 */ /* 0x000fe6000f8e18ff */
[----:B------:R-:W2:Y:S01]  /*7070*/  LDTM.16dp256bit.x4 R4, tmem[UR4+0x20] ;  /* 0x00002004000479ee */ /* 0x000ea20008120000 */
[----:B------:R-:W-:Y:S01]  /*7080*/  @P6 IADD3 R93, PT, PT, R93, 0x130, RZ ;  /* 0x000001305d5d6810 */ /* 0x000fe20007ffe0ff */
[C---:B--2---:R-:W-:Y:S01]  /*7090*/  FMUL R0, R33.reuse, R4 ;  /* 0x0000000421007220 */ /* 0x044fe20000400000 */
[C---:B------:R-:W-:Y:S01]  /*70a0*/  FMUL R2, R33.reuse, R5 ;  /* 0x0000000521027220 */ /* 0x040fe20000400000 */
[C---:B------:R-:W-:Y:S01]  /*70b0*/  FMUL R3, R33.reuse, R6 ;  /* 0x0000000621037220 */ /* 0x040fe20000400000 */
[----:B------:R-:W-:Y:S01]  /*70c0*/  FMUL R7, R33, R7 ;  /* 0x0000000721077220 */ /* 0x000fe20000400000 */
[C---:B------:R-:W-:Y:S01]  /*70d0*/  FFMA R0, R35.reuse, R20, R0 ;  /* 0x0000001423007223 */ /* 0x040fe20000000000 */
[----:B------:R-:W-:Y:S02]  /*70e0*/  HADD2.F32 R20, -RZ, R41.H0_H0 ;  /* 0x20000029ff147230 */ /* 0x000fe40000004100 */
[----:B------:R-:W-:Y:S01]  /*70f0*/  FFMA R2, R35, R21, R2 ;  /* 0x0000001523027223 */ /* 0x000fe20000000002 */
[C---:B------:R-:W-:Y:S01]  /*7100*/  FMUL R4, R33.reuse, R8 ;  /* 0x0000000821047220 */ /* 0x040fe20000400000 */
[----:B------:R-:W-:Y:S01]  /*7110*/  FMUL R5, R33, R9 ;  /* 0x0000000921057220 */ /* 0x000fe20000400000 */
[--C-:B------:R-:W-:Y:S02]  /*7120*/  HADD2.F32 R21, -RZ, R43.reuse.H0_H0 ;  /* 0x2000002bff157230 */ /* 0x100fe40000004100 */
[C---:B------:R-:W-:Y:S01]  /*7130*/  FFMA R3, R35.reuse, R20, R3 ;  /* 0x0000001423037223 */ /* 0x040fe20000000003 */
[--C-:B------:R-:W-:Y:S01]  /*7140*/  HADD2.F32 R20, -RZ, R42.reuse.H0_H0 ;  /* 0x2000002aff147230 */ /* 0x100fe20000004100 */
[----:B------:R-:W-:Y:S01]  /*7150*/  F2FP.F16.F32.PACK_AB R44, R2, R0 ;  /* 0x00000000022c723e */ /* 0x000fe200000000ff */
[----:B------:R-:W-:Y:S01]  /*7160*/  FFMA R7, R35, R36, R7 ;  /* 0x0000002423077223 */ /* 0x000fe20000000007 */
[----:B------:R-:W-:Y:S02]  /*7170*/  HADD2.F32 R36, -RZ, R42.H1_H1 ;  /* 0x3000002aff247230 */ /* 0x000fe40000004100 */
[----:B------:R-:W-:Y:S01]  /*7180*/  FMUL R6, R33, R10 ;  /* 0x0000000a21067220 */ /* 0x000fe20000400000 */
[----:B------:R-:W-:Y:S01]  /*7190*/  FFMA R4, R35, R20, R4 ;  /* 0x0000001423047223 */ /* 0x000fe20000000004 */
[----:B------:R-:W-:Y:S01]  /*71a0*/  HADD2.F32 R20, -RZ, R43.H1_H1 ;  /* 0x3000002bff147230 */ /* 0x000fe20000004100 */
[----:B------:R-:W-:Y:S01]  /*71b0*/  F2FP.F16.F32.PACK_AB R45, R7, R3 ;  /* 0x00000003072d723e */ /* 0x000fe200000000ff */
[----:B------:R-:W-:Y:S01]  /*71c0*/  FFMA R5, R35, R36, R5 ;  /* 0x0000002423057223 */ /* 0x000fe20000000005 */
[----:B------:R-:W-:Y:S01]  /*71d0*/  FMUL R11, R33, R11 ;  /* 0x0000000b210b7220 */ /* 0x000fe20000400000 */
[----:B------:R-:W-:Y:S01]  /*71e0*/  FFMA R6, R35, R21, R6 ;  /* 0x0000001523067223 */ /* 0x000fe20000000006 */
[--C-:B------:R-:W-:Y:S02]  /*71f0*/  HADD2.F32 R21, -RZ, R48.reuse.H0_H0 ;  /* 0x20000030ff157230 */ /* 0x100fe40000004100 */
[----:B------:R-:W-:Y:S01]  /*7200*/  FMUL R8, R33, R12 ;  /* 0x0000000c21087220 */ /* 0x000fe20000400000 */
[----:B------:R-:W-:Y:S01]  /*7210*/  FFMA R11, R35, R20, R11 ;  /* 0x00000014230b7223 */ /* 0x000fe2000000000b */
[----:B------:R-:W-:Y:S02]  /*7220*/  HADD2.F32 R20, -RZ, R48.H1_H1 ;  /* 0x30000030ff147230 */ /* 0x000fe40000004100 */
[----:B------:R-:W-:Y:S01]  /*7230*/  FMUL R9, R33, R13 ;  /* 0x0000000d21097220 */ /* 0x000fe20000400000 */
[----:B------:R-:W-:Y:S01]  /*7240*/  FFMA R8, R35, R21, R8 ;  /* 0x0000001523087223 */ /* 0x000fe20000000008 */
[C---:B------:R-:W-:Y:S01]  /*7250*/  FMUL R10, R33.reuse, R14 ;  /* 0x0000000e210a7220 */ /* 0x040fe20000400000 */
[----:B------:R-:W-:Y:S01]  /*7260*/  FMUL R15, R33, R15 ;  /* 0x0000000f210f7220 */ /* 0x000fe20000400000 */
[C---:B------:R-:W-:Y:S01]  /*7270*/  FFMA R9, R35.reuse, R20, R9 ;  /* 0x0000001423097223 */ /* 0x040fe20000000009 */
[----:B------:R-:W-:Y:S02]  /*7280*/  HADD2.F32 R20, -RZ, R49.H1_H1 ;  /* 0x30000031ff147230 */ /* 0x000fe40000004100 */
[----:B------:R-:W-:Y:S01]  /*7290*/  FFMA R10, R35, R37, R10 ;  /* 0x00000025230a7223 */ /* 0x000fe2000000000a */
[--C-:B------:R-:W-:Y:S02]  /*72a0*/  HADD2.F32 R21, -RZ, R50.reuse.H0_H0 ;  /* 0x20000032ff157230 */ /* 0x100fe40000004100 */
[C---:B------:R-:W-:Y:S01]  /*72b0*/  FMUL R12, R33.reuse, R16 ;  /* 0x00000010210c7220 */ /* 0x040fe20000400000 */
[----:B------:R-:W-:Y:S02]  /*72c0*/  HADD2.F32 R36, -RZ, R50.H1_H1 ;  /* 0x30000032ff247230 */ /* 0x000fe40000004100 */
[C---:B------:R-:W-:Y:S01]  /*72d0*/  FMUL R13, R33.reuse, R17 ;  /* 0x00000011210d7220 */ /* 0x040fe20000400000 */
[----:B------:R-:W-:Y:S02]  /*72e0*/  HADD2.F32 R37, -RZ, R51.H0_H0 ;  /* 0x20000033ff257230 */ /* 0x000fe40000004100 */
[----:B------:R-:W-:Y:S01]  /*72f0*/  FMUL R14, R33, R18 ;  /* 0x00000012210e7220 */ /* 0x000fe20000400000 */
        /* <DEDUP_REMOVED lines=12> */
[----:B------:R-:W-:Y:S02]  /*73c0*/  F2FP.F16.F32.PACK_AB R91, R19, R14 ;  /* 0x0000000e135b723e */ /* 0x000fe400000000ff */
[----:B------:R-:W-:Y:S02]  /*73d0*/  LEA R16, R39, UR50, 0x3 ;  /* 0x0000003227107c11 */ /* 0x000fe4000f8e18ff */
[----:B------:R-:W-:Y:S01]  /*73e0*/  @P6 SHF.L.U32 R17, R70, 0x1f, RZ ;  /* 0x0000001f46116819 */ /* 0x000fe200000006ff */
[----:B------:R2:W-:Y:S01]  /*73f0*/  STSM.16.M88.4 [R82+0x1200], R88 ;  /* 0x0012005852007844 */ /* 0x0005e20000000200 */
[----:B-1----:R-:W-:Y:S01]  /*7400*/  @P6 PRMT R93, R92, 0x654, R93 ;  /* 0x000006545c5d6816 */ /* 0x002fe2000000005d */
[----:B------:R-:W-:Y:S01]  /*7410*/  @!PT LDS RZ, [RZ] ;  /* 0x00000000fffff984 */ /* 0x000fe20000000800 */
[----:B------:R-:W-:Y:S01]  /*7420*/  @!PT LDS RZ, [RZ] ;  /* 0x00000000fffff984 */ /* 0x000fe20000000800 */
[----:B------:R-:W-:Y:S01]  /*7430*/  @!PT LDS RZ, [RZ] ;  /* 0x00000000fffff984 */ /* 0x000fe20000000800 */
[----:B------:R-:W-:Y:S01]  /*7440*/  @!PT LDS RZ, [RZ] ;  /* 0x00000000fffff984 */ /* 0x000fe20000000800 */
[----:B------:R1:W-:Y:S06]  /*7450*/  MEMBAR.ALL.CTA ;  /* 0x0000000000007992 */ /* 0x0003ec0000008000 */
[----:B-1----:R-:W1:Y:S02]  /*7460*/  FENCE.VIEW.ASYNC.S ;  /* 0x00000000000073c6 */ /* 0x002e640000000000 */
[----:B-1----:R-:W-:Y:S06]  /*7470*/  BAR.SYNC.DEFER_BLOCKING 0x1, 0x80 ;  /* 0x0042000000007b1d */ /* 0x002fec0000010000 */
[----:B------:R-:W-:Y:S05]  /*7480*/  @P0 BRA `(.L_x_114) ;  /* 0x0000000000280947 */ /* 0x000fea0003800000 */
[----:B------:R-:W-:Y:S01]  /*7490*/  R2UR UR10, R79 ;  /* 0x000000004f0a72ca */ /* 0x000fe200000e0000 */
[----:B------:R-:W-:Y:S01]  /*74a0*/  UIADD3 UR4, UP0, UPT, UR54, 0x680, URZ ;  /* 0x0000068036047890 */ /* 0x000fe2000ff1e0ff */
[----:B------:R-:W-:Y:S01]  /*74b0*/  R2UR UR11, R77 ;  /* 0x000000004d0b72ca */ /* 0x000fe200000e0000 */
[----:B------:R-:W-:Y:S01]  /*74c0*/  UIADD3 UR9, UPT, UPT, UR41, 0x20, URZ ;  /* 0x0000002029097890 */ /* 0x000fe2000fffe0ff */
[----:B------:R-:W-:Y:S01]  /*74d0*/  R2UR UR12, R78 ;  /* 0x000000004e0c72ca */ /* 0x000fe200000e0000 */
[----:B------:R-:W-:Y:S02]  /*74e0*/  UIADD3 UR8, UPT, UPT, UR50, 0x1200, URZ ;  /* 0x0000120032087890 */ /* 0x000fe4000fffe0ff */
[----:B------:R-:W-:Y:S10]  /*74f0*/  UIADD3.X UR5, UPT, UPT, URZ, UR55, URZ, UP0, !UPT ;  /* 0x00000037ff057290 */ /* 0x000ff400087fe4ff */
[----:B------:R1:W-:Y:S01]  /*7500*/  UTMASTG.4D.IM2COL [UR8], [UR4] ;  /* 0x00000008040073b5 */ /* 0x0003e20008058000 */
[----:B------:R0:W-:Y:S01]  /*7510*/  UTMACMDFLUSH ;  /* 0x00000000000079b7 */ /* 0x0001e20000000000 */
[----:B-1----:R-:W-:Y:S04]  /*7520*/  DEPBAR.LE SB0, 0x1 ;  /* 0x000080400000791a */ /* 0x002fe80000000000 */
.L_x_114:
[----:B------:R-:W-:Y:S05]  /*7530*/  BSYNC.RECONVERGENT B0 ;  /* 0x0000000000007941 */ /* 0x000fea0003800200 */
.L_x_113:
[----:B------:R-:W-:Y:S01]  /*7540*/  BAR.SYNC.DEFER_BLOCKING 0x1, 0x80 ;  /* 0x0042000000007b1d */ /* 0x000fe20000010000 */
[----:B------:R-:W-:Y:S04]  /*7550*/  UIADD3 UR40, UPT, UPT, UR56, 0x1, URZ ;  /* 0x0000000138287890 */ /* 0x000fe8000fffe0ff */
[----:B------:R-:W-:Y:S04]  /*7560*/  UISETP.NE.AND UP0, UPT, UR40, 0x4, UPT ;  /* 0x000000042800788c */ /* 0x000fe8000bf05270 */
[----:B------:R-:W-:Y:S01]  /*7570*/  USEL UR40, UR40, URZ, UP0 ;  /* 0x000000ff28287287 */ /* 0x000fe20008000000 */
[----:B------:R1:W-:Y:S01]  /*7580*/  @P6 SYNCS.ARRIVE.TRANS64.RED.A1T0 RZ, [R93+URZ], RZ ;  /* 0x000000ff5dff69a7 */ /* 0x0003e200081004ff */
[----:B------:R-:W-:Y:S01]  /*7590*/  BSSY B1, `(.L_x_115) ;  /* 0x0000014000017945 */ /* 0x000fe20003800000 */
[----:B------:R-:W4:Y:S02]  /*75a0*/  @P6 SYNCS.PHASECHK.TRANS64.TRYWAIT P0, [R16+URZ+0x110], R17 ;  /* 0x00011011100065a7 */ /* 0x000f2400080011ff */
[----:B----4-:R-:W-:Y:S01]  /*75b0*/  @P6 SEL R85, RZ, 0x1, !P0 ;  /* 0x00000001ff556807 */ /* 0x010fe20004000000 */
[----:B-1----:R-:W-:Y:S06]  /*75c0*/  @!P6 BRA `(.L_x_116) ;  /* 0x000000000040e947 */ /* 0x002fec0003800000 */
[----:B------:R-:W-:Y:S01]  /*75d0*/  ISETP.NE.AND P1, PT, R87, RZ, PT ;  /* 0x000000ff5700720c */ /* 0x000fe20003f25270 */
[----:B------:R-:W-:Y:S01]  /*75e0*/  BSSY B0, `(.L_x_117) ;  /* 0x0000009000007945 */ /* 0x000fe20003800000 */
[----:B------:R-:W-:Y:S11]  /*75f0*/  ISETP.NE.AND P0, PT, R85, RZ, PT ;  /* 0x000000ff5500720c */ /* 0x000ff60003f05270 */
[----:B------:R-:W-:Y:S05]  /*7600*/  @P1 IMAD R2, R39, 0x1000, R86 ;  /* 0x0000100027021824 */ /* 0x000fea00078e0256 */
[----:B------:R-:W-:Y:S05]  /*7610*/  @P1 IADD3 R0, PT, PT, R2, UR50, RZ ;  /* 0x0000003202001c10 */ /* 0x000fea000fffe0ff */
[----:B------:R-:W-:Y:S01]  /*7620*/  @P1 IMAD.IADD R0, R75, 0x1, R0 ;  /* 0x000000014b001824 */ /* 0x000fe200078e0200 */
[----:B------:R-:W-:Y:S06]  /*7630*/  @P0 BRA `(.L_x_118) ;  /* 0x00000000000c0947 */ /* 0x000fec0003800000 */
[----:B------:R-:W-:Y:S04]  /*7640*/  SHF.L.U32 R3, R70, 0x1f, RZ ;  /* 0x0000001f46037819 */ /* 0x000fe800000006ff */
[----:B------:R-:W1:Y:S02]  /*7650*/  SYNCS.PHASECHK.TRANS64.TRYWAIT P0, [R16+URZ+0x110], R3 ;  /* 0x00011003100075a7 */ /* 0x000e6400080011ff */
[----:B-1----:R-:W-:Y:S05]  /*7660*/  @!P0 BRA `(.L_x_119) ;  /* 0x0000002000548947 */ /* 0x002fea0003800000 */
.L_x_118:
[----:B------:R-:W-:Y:S05]  /*7670*/  BSYNC B0 ;  /* 0x0000000000007941 */ /* 0x000fea0003800000 */
.L_x_117:
[----:B------:R-:W-:Y:S02]  /*7680*/  ISETP.NE.AND P0, PT, R87, RZ, PT ;  /* 0x000000ff5700720c */ /* 0x000fe40003f05270 */
[----:B------:R-:W-:Y:S11]  /*7690*/  IADD3 R39, PT, PT, R39, 0x1, RZ ;  /* 0x0000000127277810 */ /* 0x000ff60007ffe0ff */
[----:B------:R-:W-:Y:S05]  /*76a0*/  @P0 WARPSYNC.ALL ;  /* 0x0000000000000948 */ /* 0x000fea0003800000 */
[----:B------:R4:W1:Y:S04]  /*76b0*/  @P0 LDSM.16.M88.4 R40, [R2+UR50+0x200] ;  /* 0x000200320228083b */ /* 0x0008680008000200 */
[----:B------:R4:W1:Y:S02]  /*76c0*/  @P0 LDSM.16.M88.4 R48, [R0+0x200] ;  /* 0x000200000030083b */ /* 0x0008640000000200 */
.L_x_116:
[----:B------:R-:W-:Y:S05]  /*76d0*/  BSYNC B1 ;  /* 0x0000000000017941 */ /* 0x000fea0003800000 */
.L_x_115:
[----:B----4-:R-:W-:Y:S05]  /*76e0*/  VIADD R0, R34, 0x40 ;  /* 0x0000004022007836 */ /* 0x010fea0000000000 */
[----:B------:R-:W-:Y:S04]  /*76f0*/  SHF.R.U32.HI R0, RZ, 0x15, R0 ;  /* 0x00000015ff007819 */ /* 0x000fe80000011600 */
[----:B------:R-:W-:Y:S11]  /*7700*/  LOP3.LUT P0, RZ, R0, 0x3, R73, 0x48, !PT ;  /* 0x0000000300ff7812 */ /* 0x000ff60007804849 */
[----:B------:R-:W-:Y:S02]  /*7710*/  @!UPT UIADD3 URZ, UPT, UPT, URZ, URZ, URZ ;  /* 0x000000fffffff290 */ /* 0x000fe4000fffe0ff */
[----:B------:R-:W-:Y:S05]  /*7720*/  @!P0 BRA `(.L_x_120) ;  /* 0x0000000000408947 */ /* 0x000fea0003800000 */
[----:B------:R-:W4:Y:S01]  /*7730*/  LDCU.64 UR8, c[0x4][0x70] ;  /* 0x01000e00ff0877ac */ /* 0x000f220008000a00 */
[----:B-1----:R-:W-:Y:S01]  /*7740*/  MOV R3, 0x0 ;  /* 0x0000000000037802 */ /* 0x002fe20000000f00 */
[----:B------:R-:W-:Y:S02]  /*7750*/  HFMA2 R12, -RZ, RZ, 0, 5.9604644775390625e-08 ;  /* 0x00000001ff0c7431 */ /* 0x000fe400000001ff */
[----:B------:R-:W-:Y:S02]  /*7760*/  IMAD.MOV.U32 R8, RZ, RZ, 0x192 ;  /* 0x00000192ff087424 */ /* 0x000fe400078e00ff */
[----:B------:R-:W-:Y:S01]  /*7770*/  IMAD.MOV.U32 R13, RZ, RZ, RZ ;  /* 0x000000ffff0d7224 */ /* 0x000fe200078e00ff */
[----:B------:R-:W1:Y:S01]  /*7780*/  LDCU.64 UR6, c[0x4][0x78] ;  /* 0x01000f00ff0677ac */ /* 0x000e620008000a00 */
[----:B------:R-:W2:Y:S01]  /*7790*/  LDC.64 R2, c[0x4][R3] ;  /* 0x0100000003027b82 */ /* 0x000ea20000000a00 */
[----:B------:R-:W5:Y:S01]  /*77a0*/  LDCU.64 UR4, c[0x4][0x10] ;  /* 0x01000200ff0477ac */ /* 0x000f620008000a00 */
[----:B----4-:R-:W-:Y:S01]  /*77b0*/  MOV R5, UR9 ;  /* 0x0000000900057c02 */ /* 0x010fe20008000f00 */
[----:B------:R-:W-:Y:S01]  /*77c0*/  IMAD.U32 R4, RZ, RZ, UR8 ;  /* 0x00000008ff047e24 */ /* 0x000fe2000f8e00ff */
[----:B-1----:R-:W-:Y:S01]  /*77d0*/  MOV R7, UR7 ;  /* 0x0000000700077c02 */ /* 0x002fe20008000f00 */
[----:B------:R-:W-:Y:S01]  /*77e0*/  IMAD.U32 R6, RZ, RZ, UR6 ;  /* 0x00000006ff067e24 */ /* 0x000fe2000f8e00ff */
[----:B-----5:R-:W-:Y:S01]  /*77f0*/  MOV R11, UR5 ;  /* 0x00000005000b7c02 */ /* 0x020fe20008000f00 */
[----:B------:R-:W-:Y:S02]  /*7800*/  IMAD.U32 R10, RZ, RZ, UR4 ;  /* 0x00000004ff0a7e24 */ /* 0x000fe4000f8e00ff */
[----:B------:R-:W-:Y:S07]  /*7810*/  LEPC R20, `(.L_x_120) ;  /* 0x000000001014794e */ /* 0x000fee0000000000 */
[----:B--23--:R-:W-:Y:S05]  /*7820*/  CALL.ABS.NOINC R2 ;  /* 0x0000000002007343 */ /* 0x00cfea0003c00000 */
.L_x_120:
[----:B------:R-:W-:Y:S01]  /*7830*/  ISETP.NE.AND P6, PT, R81, RZ, PT ;  /* 0x000000ff5100720c */ /* 0x000fe20003fc5270 */
[----:B------:R-:W-:Y:S05]  /*7840*/  WARPSYNC.ALL ;  /* 0x0000000000007948 */ /* 0x000fea0003800000 */
[----:B------:R-:W-:Y:S01]  /*7850*/  R2UR UR4, R34 ;  /* 0x00000000220472ca */ /* 0x000fe200000e0000 */
[--C-:B-1----:R-:W-:Y:S01]  /*7860*/  HADD2.F32 R20, -RZ, R40.reuse.H0_H0 ;  /* 0x20000028ff147230 */ /* 0x102fe20000004100 */
[----:B------:R-:W-:Y:S01]  /*7870*/  ISETP.NE.AND P0, PT, R72, RZ, PT ;  /* 0x000000ff4800720c */ /* 0x000fe20003f05270 */
[----:B------:R-:W-:Y:S01]  /*7880*/  HADD2.F32 R21, -RZ, R40.H1_H1 ;  /* 0x30000028ff157230 */ /* 0x000fe20000004100 */
[----:B------:R-:W-:Y:S01]  /*7890*/  MOV R93, UR40 ;  /* 0x00000028005d7c02 */ /* 0x000fe20008000f00 */
[----:B------:R-:W-:Y:S01]  /*78a0*/  HADD2.F32 R36, -RZ, R41.H1_H1 ;  /* 0x30000029ff247230 */ /* 0x000fe20000004100 */
[----:B------:R-:W-:Y:S01]  /*78b0*/  BSSY.RECONVERGENT B0, `(.L_x_121) ;  /* 0x0000050000007945 */ /* 0x000fe20003800200 */
[----:B------:R-:W-:Y:S01]  /*78c0*/  HADD2.F32 R37, -RZ, R43.H0_H0 ;  /* 0x2000002bff257230 */ /* 0x000fe20000004100 */
[----:B------:R-:W-:Y:S01]  /*78d0*/  @P6 LEA R93, R93, UR50, 0x3 ;  /* 0x000000325d5d6c11 */ /* 0x000fe2000f8e18ff */
[----:B------:R-:W-:Y:S03]  /*78e0*/  HADD2.F32 R38, -RZ, R51.H1_H1 ;  /* 0x30000033ff267230 */ /* 0x000fe60000004100 */
[----:B------:R-:W-:Y:S01]  /*78f0*/  @P6 IADD3 R93, PT, PT, R93, 0x130, RZ ;  /* 0x000001305d5d6810 */ /* 0x000fe20007ffe0ff */
[----:B------:R-:W1:Y:S03]  /*7900*/  LDTM.16dp256bit.x4 R4, tmem[UR4+0x40] ;  /* 0x00004004000479ee */ /* 0x000e660008120000 */
[----:B------:R-:W-:Y:S01]  /*7910*/  @P6 PRMT R93, R92, 0x654, R93 ;  /* 0x000006545c5d6816 */ /* 0x000fe2000000005d */
[C---:B-1----:R-:W-:Y:S01]  /*7920*/  FMUL R0, R33.reuse, R4 ;  /* 0x0000000421007220 */ /* 0x042fe20000400000 */
[C---:B------:R-:W-:Y:S01]  /*7930*/  FMUL R2, R33.reuse, R5 ;  /* 0x0000000521027220 */ /* 0x040fe20000400000 */
[C---:B------:R-:W-:Y:S01]  /*7940*/  FMUL R3, R33.reuse, R6 ;  /* 0x0000000621037220 */ /* 0x040fe20000400000 */
[----:B------:R-:W-:Y:S01]  /*7950*/  FMUL R7, R33, R7 ;  /* 0x0000000721077220 */ /* 0x000fe20000400000 */
[C---:B------:R-:W-:Y:S01]  /*7960*/  FFMA R0, R35.reuse, R20, R0 ;  /* 0x0000001423007223 */ /* 0x040fe20000000000 */
[----:B------:R-:W-:Y:S02]  /*7970*/  HADD2.F32 R20, -RZ, R41.H0_H0 ;  /* 0x20000029ff147230 */ /* 0x000fe40000004100 */
[----:B------:R-:W-:Y:S01]  /*7980*/  FFMA R2, R35, R21, R2 ;  /* 0x0000001523027223 */ /* 0x000fe20000000002 */
[--C-:B------:R-:W-:Y:S02]  /*7990*/  HADD2.F32 R21, -RZ, R42.reuse.H0_H0 ;  /* 0x2000002aff157230 */ /* 0x100fe40000004100 */
[C---:B------:R-:W-:Y:S01]  /*79a0*/  FMUL R4, R33.reuse, R8 ;  /* 0x0000000821047220 */ /* 0x040fe20000400000 */
[----:B------:R-:W-:Y:S01]  /*79b0*/  FMUL R5, R33, R9 ;  /* 0x0000000921057220 */ /* 0x000fe20000400000 */
[C---:B------:R-:W-:Y:S01]  /*79c0*/  FFMA R3, R35.reuse, R20, R3 ;  /* 0x0000001423037223 */ /* 0x040fe20000000003 */
[----:B------:R-:W-:Y:S01]  /*79d0*/  HADD2.F32 R20, -RZ, R42.H1_H1 ;  /* 0x3000002aff147230 */ /* 0x000fe20000004100 */
[----:B--2---:R-:W-:Y:S01]  /*79e0*/  F2FP.F16.F32.PACK_AB R44, R2, R0 ;  /* 0x00000000022c723e */ /* 0x004fe200000000ff */
[C---:B------:R-:W-:Y:S01]  /*79f0*/  FFMA R7, R35.reuse, R36, R7 ;  /* 0x0000002423077223 */ /* 0x040fe20000000007 */
[----:B------:R-:W-:Y:S01]  /*7a00*/  FFMA R4, R35, R21, R4 ;  /* 0x0000001523047223 */ /* 0x000fe20000000004 */
[----:B------:R-:W-:Y:S01]  /*7a10*/  FMUL R6, R33, R10 ;  /* 0x0000000a21067220 */ /* 0x000fe20000400000 */
[----:B------:R-:W-:Y:S02]  /*7a20*/  HADD2.F32 R36, -RZ, R43.H1_H1 ;  /* 0x3000002bff247230 */ /* 0x000fe40000004100 */
[----:B------:R-:W-:Y:S01]  /*7a30*/  FFMA R5, R35, R20, R5 ;  /* 0x0000001423057223 */ /* 0x000fe20000000005 */
[----:B------:R-:W-:Y:S01]  /*7a40*/  FMUL R11, R33, R11 ;  /* 0x0000000b210b7220 */ /* 0x000fe20000400000 */
[----:B------:R-:W-:Y:S01]  /*7a50*/  FFMA R6, R35, R37, R6 ;  /* 0x0000002523067223 */ /* 0x000fe20000000006 */
[--C-:B------:R-:W-:Y:S02]  /*7a60*/  HADD2.F32 R20, -RZ, R48.reuse.H0_H0 ;  /* 0x20000030ff147230 */ /* 0x100fe40000004100 */
[----:B------:R-:W-:Y:S01]  /*7a70*/  FMUL R8, R33, R12 ;  /* 0x0000000c21087220 */ /* 0x000fe20000400000 */
[----:B------:R-:W-:Y:S01]  /*7a80*/  FFMA R11, R35, R36, R11 ;  /* 0x00000024230b7223 */ /* 0x000fe2000000000b */
[----:B------:R-:W-:Y:S02]  /*7a90*/  HADD2.F32 R36, -RZ, R48.H1_H1 ;  /* 0x30000030ff247230 */ /* 0x000fe40000004100 */
[C---:B------:R-:W-:Y:S01]  /*7aa0*/  FMUL R9, R33.reuse, R13 ;  /* 0x0000000d21097220 */ /* 0x040fe20000400000 */
[--C-:B------:R-:W-:Y:S02]  /*7ab0*/  HADD2.F32 R21, -RZ, R49.reuse.H0_H0 ;  /* 0x20000031ff157230 */ /* 0x100fe40000004100 */
[----:B------:R-:W-:Y:S01]  /*7ac0*/  FMUL R10, R33, R14 ;  /* 0x0000000e210a7220 */ /* 0x000fe20000400000 */
[C---:B------:R-:W-:Y:S01]  /*7ad0*/  FFMA R8, R35.reuse, R20, R8 ;  /* 0x0000001423087223 */ /* 0x040fe20000000008 */
[C---:B------:R-:W-:Y:S01]  /*7ae0*/  FFMA R9, R35.reuse, R36, R9 ;  /* 0x0000002423097223 */ /* 0x040fe20000000009 */
[----:B------:R-:W-:Y:S02]  /*7af0*/  HADD2.F32 R20, -RZ, R49.H1_H1 ;  /* 0x30000031ff147230 */ /* 0x000fe40000004100 */
[----:B------:R-:W-:Y:S01]  /*7b00*/  FFMA R10, R35, R21, R10 ;  /* 0x00000015230a7223 */ /* 0x000fe2000000000a */
[C---:B------:R-:W-:Y:S01]  /*7b10*/  FMUL R15, R33.reuse, R15 ;  /* 0x0000000f210f7220 */ /* 0x040fe20000400000 */
        /* <DEDUP_REMOVED lines=40> */
[----:B--2---:R-:W-:Y:S04]  /*7da0*/  DEPBAR.LE SB0, 0x1 ;  /* 0x000080400000791a */ /* 0x004fe80000000000 */
.L_x_122:
[----:B------:R-:W-:Y:S05]  /*7db0*/  BSYNC.RECONVERGENT B0 ;  /* 0x0000000000007941 */ /* 0x000fea0003800200 */
.L_x_121:
        /* <DEDUP_REMOVED lines=8> */
[----:B--2---:R-:W-:Y:S06]  /*7e40*/  @!P6 BRA `(.L_x_124) ;  /* 0x000000000040e947 */ /* 0x004fec0003800000 */
        /* <DEDUP_REMOVED lines=8> */
[----:B------:R-:W2:Y:S02]  /*7ed0*/  SYNCS.PHASECHK.TRANS64.TRYWAIT P0, [R17+URZ+0x110], R0 ;  /* 0x00011000110075a7 */ /* 0x000ea400080011ff */
[----:B--2---:R-:W-:Y:S05]  /*7ee0*/  @!P0 BRA `(.L_x_127) ;  /* 0x0000001800488947 */ /* 0x004fea0003800000 */
.L_x_126:
[----:B------:R-:W-:Y:S05]  /*7ef0*/  BSYNC B0 ;  /* 0x0000000000007941 */ /* 0x000fea0003800000 */
.L_x_125:
[----:B------:R-:W-:Y:S11]  /*7f00*/  ISETP.NE.AND P0, PT, R87, RZ, PT ;  /* 0x000000ff5700720c */ /* 0x000ff60003f05270 */
[----:B------:R-:W-:Y:S02]  /*7f10*/  @!UPT UIADD3 URZ, UPT, UPT, URZ, URZ, URZ ;  /* 0x000000fffffff290 */ /* 0x000fe4000fffe0ff */
[----:B------:R-:W-:Y:S05]  /*7f20*/  @P0 WARPSYNC.ALL ;  /* 0x0000000000000948 */ /* 0x000fea0003800000 */
[----:B------:R4:W1:Y:S04]  /*7f30*/  @P0 LDSM.16.M88.4 R40, [R39+UR50+0x200] ;  /* 0x000200322728083b */ /* 0x0008680008000200 */
[----:B------:R4:W1:Y:S02]  /*7f40*/  @P0 LDSM.16.M88.4 R48, [R2+0x200] ;  /* 0x000200000230083b */ /* 0x0008640000000200 */
.L_x_124:
[----:B------:R-:W-:Y:S05]  /*7f50*/  BSYNC B1 ;  /* 0x0000000000017941 */ /* 0x000fea0003800000 */
.L_x_123:
[----:B--2---:R-:W-:Y:S05]  /*7f60*/  VIADD R0, R34, 0x60 ;  /* 0x0000006022007836 */ /* 0x004fea0000000000 */
        /* <DEDUP_REMOVED lines=9> */
[----:B------:R-:W5:Y:S01]  /*8000*/  LDCU.64 UR6, c[0x4][0x78] ;  /* 0x01000f00ff0677ac */ /* 0x000f620008000a00 */
[----:B----4-:R-:W4:Y:S01]  /*8010*/  LDC.64 R2, c[0x4][R3] ;  /* 0x0100000003027b82 */ /* 0x010f220000000a00 */
[----:B------:R-:W3:Y:S01]  /*8020*/  LDCU.64 UR4, c[0x4][0x10] ;  /* 0x01000200ff0477ac */ /* 0x000ee20008000a00 */
[----:B--2---:R-:W-:Y:S01]  /*8030*/  MOV R5, UR9 ;  /* 0x0000000900057c02 */ /* 0x004fe20008000f00 */
[----:B------:R-:W-:Y:S01]  /*8040*/  IMAD.U32 R4, RZ, RZ, UR8 ;  /* 0x00000008ff047e24 */ /* 0x000fe2000f8e00ff */
[----:B-----5:R-:W-:Y:S01]  /*8050*/  MOV R7, UR7 ;  /* 0x0000000700077c02 */ /* 0x020fe20008000f00 */
[----:B------:R-:W-:Y:S01]  /*8060*/  IMAD.U32 R6, RZ, RZ, UR6 ;  /* 0x00000006ff067e24 */ /* 0x000fe2000f8e00ff */
[----:B---3--:R-:W-:Y:S01]  /*8070*/  MOV R11, UR5 ;  /* 0x00000005000b7c02 */ /* 0x008fe20008000f00 */
[----:B------:R-:W-:Y:S02]  /*8080*/  IMAD.U32 R10, RZ, RZ, UR4 ;  /* 0x00000004ff0a7e24 */ /* 0x000fe4000f8e00ff */
[----:B------:R-:W-:Y:S07]  /*8090*/  LEPC R20, `(.L_x_128) ;  /* 0x000000001014794e */ /* 0x000fee0000000000 */
[----:B-1--4-:R-:W-:Y:S05]  /*80a0*/  CALL.ABS.NOINC R2 ;  /* 0x0000000002007343 */ /* 0x012fea0003c00000 */
.L_x_128:
[----:B------:R-:W-:Y:S01]  /*80b0*/  ISETP.NE.AND P0, PT, R72, RZ, PT ;  /* 0x000000ff4800720c */ /* 0x000fe20003f05270 */
[----:B------:R-:W-:Y:S05]  /*80c0*/  WARPSYNC.ALL ;  /* 0x0000000000007948 */ /* 0x000fea0003800000 */
[----:B------:R-:W-:Y:S01]  /*80d0*/  R2UR UR4, R34 ;  /* 0x00000000220472ca */ /* 0x000fe200000e0000 */
[--C-:B-1----:R-:W-:Y:S01]  /*80e0*/  HADD2.F32 R20, -RZ, R40.reuse.H0_H0 ;  /* 0x20000028ff147230 */ /* 0x102fe20000004100 */
[----:B------:R-:W-:Y:S01]  /*80f0*/  R2UR UR5, R83 ;  /* 0x00000000530572ca */ /* 0x000fe200000e0000 */
[----:B------:R-:W-:Y:S01]  /*8100*/  HADD2.F32 R36, -RZ, R40.H1_H1 ;  /* 0x30000028ff247230 */ /* 0x000fe20000004100 */
[----:B------:R-:W-:Y:S01]  /*8110*/  BSSY.RECONVERGENT B0, `(.L_x_129) ;  /* 0x0000050000007945 */ /* 0x000fe20003800200 */
[--C-:B------:R-:W-:Y:S02]  /*8120*/  HADD2.F32 R21, -RZ, R41.reuse.H0_H0 ;  /* 0x20000029ff157230 */ /* 0x100fe40000004100 */
[----:B------:R-:W-:Y:S02]  /*8130*/  HADD2.F32 R38, -RZ, R41.H1_H1 ;  /* 0x30000029ff267230 */ /* 0x000fe40000004100 */
[--C-:B------:R-:W-:Y:S02]  /*8140*/  HADD2.F32 R37, -RZ, R42.reuse.H0_H0 ;  /* 0x2000002aff257230 */ /* 0x100fe40000004100 */
[----:B------:R-:W-:Y:S02]  /*8150*/  HADD2.F32 R40, -RZ, R42.H1_H1 ;  /* 0x3000002aff287230 */ /* 0x000fe40000004100 */
[----:B------:R-:W1:Y:S01]  /*8160*/  LDTM.16dp256bit.x4 R4, tmem[UR4+0x60] ;  /* 0x00006004000479ee */ /* 0x000e620008120000 */
[----:B------:R-:W-:Y:S01]  /*8170*/  NOP ;  /* 0x0000000000007918 */ /* 0x000fe20000000000 */
[--C-:B----4-:R-:W-:Y:S01]  /*8180*/  HADD2.F32 R39, -RZ, R43.reuse.H0_H0 ;  /* 0x2000002bff277230 */ /* 0x110fe20000004100 */
[----:B------:R-:W-:Y:S01]  /*8190*/  UIADD3 UR5, UPT, UPT, UR5, 0x180, URZ ;  /* 0x0000018005057890 */ /* 0x000fe2000fffe0ff */
[----:B------:R-:W-:Y:S02]  /*81a0*/  HADD2.F32 R41, -RZ, R43.H1_H1 ;  /* 0x3000002bff297230 */ /* 0x000fe40000004100 */
[--C-:B------:R-:W-:Y:S01]  /*81b0*/  HADD2.F32 R42, -RZ, R48.reuse.H0_H0 ;  /* 0x20000030ff2a7230 */ /* 0x100fe20000004100 */
[----:B------:R-:W-:Y:S01]  /*81c0*/  UPRMT UR5, UR45, 0x654, UR5 ;  /* 0x000006542d057896 */ /* 0x000fe20008000005 */
[----:B------:R-:W-:Y:S02]  /*81d0*/  HADD2.F32 R43, -RZ, R48.H1_H1 ;  /* 0x30000030ff2b7230 */ /* 0x000fe40000004100 */
[--C-:B------:R-:W-:Y:S02]  /*81e0*/  HADD2.F32 R44, -RZ, R49.reuse.H0_H0 ;  /* 0x20000031ff2c7230 */ /* 0x100fe40000004100 */
[----:B------:R-:W-:Y:S02]  /*81f0*/  HADD2.F32 R46, -RZ, R49.H1_H1 ;  /* 0x30000031ff2e7230 */ /* 0x000fe40000004100 */
[--C-:B------:R-:W-:Y:S02]  /*8200*/  HADD2.F32 R45, -RZ, R50.reuse.H0_H0 ;  /* 0x20000032ff2d7230 */ /* 0x100fe40000004100 */
[----:B-1----:R-:W-:Y:S01]  /*8210*/  SYNCS.ARRIVE.TRANS64.RED.A1T0 RZ, [UR5], RZ ;  /* 0x000000ffffff79a7 */ /* 0x002fe20008100405 */
[----:B------:R-:W-:Y:S02]  /*8220*/  HADD2.F32 R48, -RZ, R50.H1_H1 ;  /* 0x30000032ff307230 */ /* 0x000fe40000004100 */
[--C-:B------:R-:W-:Y:S02]  /*8230*/  HADD2.F32 R47, -RZ, R51.reuse.H0_H0 ;  /* 0x20000033ff2f7230 */ /* 0x100fe40000004100 */
[----:B------:R-:W-:Y:S02]  /*8240*/  HADD2.F32 R50, -RZ, R51.H1_H1 ;  /* 0x30000033ff327230 */ /* 0x000fe40000004100 */
[C---:B------:R-:W-:Y:S01]  /*8250*/  FMUL R4, R33.reuse, R4 ;  /* 0x0000000421047220 */ /* 0x040fe20000400000 */
[C---:B------:R-:W-:Y:S01]  /*8260*/  FMUL R5, R33.reuse, R5 ;  /* 0x0000000521057220 */ /* 0x040fe20000400000 */
[C---:B------:R-:W-:Y:S01]  /*8270*/  FMUL R6, R33.reuse, R6 ;  /* 0x0000000621067220 */ /* 0x040fe20000400000 */
[----:B------:R-:W-:Y:S01]  /*8280*/  FMUL R7, R33, R7 ;  /* 0x0000000721077220 */ /* 0x000fe20000400000 */
[C---:B------:R-:W-:Y:S01]  /*8290*/  FFMA R4, R35.reuse, R20, R4 ;  /* 0x0000001423047223 */ /* 0x040fe20000000004 */
[C---:B------:R-:W-:Y:S01]  /*82a0*/  FFMA R5, R35.reuse, R36, R5 ;  /* 0x0000002423057223 */ /* 0x040fe20000000005 */
[C---:B------:R-:W-:Y:S01]  /*82b0*/  FFMA R6, R35.reuse, R21, R6 ;  /* 0x0000001523067223 */ /* 0x040fe20000000006 */
[----:B------:R-:W-:Y:S01]  /*82c0*/  FFMA R7, R35, R38, R7 ;  /* 0x0000002623077223 */ /* 0x000fe20000000007 */
[C---:B------:R-:W-:Y:S01]  /*82d0*/  FMUL R8, R33.reuse, R8 ;  /* 0x0000000821087220 */ /* 0x040fe20000400000 */
[----:B------:R-:W-:Y:S01]  /*82e0*/  FMUL R9, R33, R9 ;  /* 0x0000000921097220 */ /* 0x000fe20000400000 */
[----:B------:R-:W-:Y:S01]  /*82f0*/  F2FP.F16.F32.PACK_AB R88, R5, R4 ;  /* 0x000000040558723e */ /* 0x000fe200000000ff */
[----:B------:R-:W-:Y:S01]  /*8300*/  FMUL R0, R33, R10 ;  /* 0x0000000a21007220 */ /* 0x000fe20000400000 */
[----:B------:R-:W-:Y:S01]  /*8310*/  F2FP.F16.F32.PACK_AB R89, R7, R6 ;  /* 0x000000060759723e */ /* 0x000fe200000000ff */
[C---:B------:R-:W-:Y:S01]  /*8320*/  FFMA R8, R35.reuse, R37, R8 ;  /* 0x0000002523087223 */ /* 0x040fe20000000008 */
[----:B------:R-:W-:Y:S01]  /*8330*/  FFMA R9, R35, R40, R9 ;  /* 0x0000002823097223 */ /* 0x000fe20000000009 */
[C---:B------:R-:W-:Y:S01]  /*8340*/  FMUL R2, R33.reuse, R11 ;  /* 0x0000000b21027220 */ /* 0x040fe20000400000 */
[C---:B------:R-:W-:Y:S01]  /*8350*/  FMUL R3, R33.reuse, R12 ;  /* 0x0000000c21037220 */ /* 0x040fe20000400000 */
[----:B------:R-:W-:Y:S01]  /*8360*/  FMUL R10, R33, R13 ;  /* 0x0000000d210a7220 */ /* 0x000fe20000400000 */
[----:B------:R-:W-:Y:S01]  /*8370*/  FFMA R0, R35, R39, R0 ;  /* 0x0000002723007223 */ /* 0x000fe20000000000 */
        /* <DEDUP_REMOVED lines=41> */
.L_x_130:
[----:B------:R-:W-:Y:S05]  /*8610*/  BSYNC.RECONVERGENT B0 ;  /* 0x0000000000007941 */ /* 0x000fea0003800200 */
.L_x_129:
[----:B------:R-:W-:Y:S01]  /*8620*/  BAR.SYNC.DEFER_BLOCKING 0x1, 0x80 ;  /* 0x0042000000007b1d */ /* 0x000fe20000010000 */
[----:B------:R-:W-:Y:S01]  /*8630*/  UISETP.NE.AND UP0, UPT, UR52, -0x4, UPT ;  /* 0xfffffffc3400788c */ /* 0x000fe2000bf05270 */
[----:B------:R-:W-:Y:S08]  /*8640*/  IADD3 R0, PT, PT, R30, 0x1, RZ ;  /* 0x000000011e007810 */ /* 0x000ff00007ffe0ff */
[----:B------:R-:W-:Y:S05]  /*8650*/  BRA.U !UP0, `(.L_x_131) ;  /* 0x0000000108247547 */ /* 0x000fea000b800000 */
[----:B------:R-:W-:Y:S01]  /*8660*/  ISETP.NE.AND P0, PT, R81, RZ, PT ;  /* 0x000000ff5100720c */ /* 0x000fe20003f05270 */
[----:B------:R-:W-:Y:S01]  /*8670*/  IMAD.U32 R2, RZ, RZ, UR56 ;  /* 0x00000038ff027e24 */ /* 0x000fe2000f8e00ff */
[----:B------:R-:W-:Y:S04]  /*8680*/  UIADD3 UR56, UPT, UPT, UR56, 0x1, URZ ;  /* 0x0000000138387890 */ /* 0x000fe8000fffe0ff */
[----:B------:R-:W-:Y:S04]  /*8690*/  UISETP.NE.AND UP0, UPT, UR56, 0x4, UPT ;  /* 0x000000043800788c */ /* 0x000fe8000bf05270 */
[----:B------:R-:W-:Y:S03]  /*86a0*/  USEL UR56, UR56, URZ, UP0 ;  /* 0x000000ff38387287 */ /* 0x000fe60008000000 */
[----:B------:R-:W-:Y:S05]  /*86b0*/  @P0 LEA R2, R2, UR50, 0x3 ;  /* 0x0000003202020c11 */ /* 0x000fea000f8e18ff */
[----:B------:R-:W-:Y:S05]  /*86c0*/  @P0 VIADD R3, R2, 0x130 ;  /* 0x0000013002030836 */ /* 0x000fea0000000000 */
[----:B------:R-:W-:Y:S04]  /*86d0*/  @P0 PRMT R3, R92, 0x654, R3 ;  /* 0x000006545c030816 */ /* 0x000fe80000000003 */
[----:B------:R2:W-:Y:S03]  /*86e0*/  @P0 SYNCS.ARRIVE.TRANS64.RED.A1T0 RZ, [R3+URZ], RZ ;  /* 0x000000ff03ff09a7 */ /* 0x0005e600081004ff */
.L_x_131:
[----:B------:R-:W-:Y:S01]  /*86f0*/  ISETP.NE.AND P1, PT, R76, RZ, PT ;  /* 0x000000ff4c00720c */ /* 0x000fe20003f25270 */
[----:B------:R-:W-:Y:S01]  /*8700*/  UIADD3 UR52, UPT, UPT, UR52, 0x4, URZ ;  /* 0x0000000434347890 */ /* 0x000fe2000fffe0ff */
[----:B------:R-:W-:Y:S01]  /*8710*/  ISETP.NE.AND P0, PT, R0, 0x2, PT ;  /* 0x000000020000780c */ /* 0x000fe20003f05270 */
[----:B------:R-:W-:Y:S01]  /*8720*/  UMOV UR57, UR51 ;  /* 0x0000003300397c82 */ /* 0x000fe20008000000 */
[----:B------:R-:W-:Y:S01]  /*8730*/  LOP3.LUT R68, R68, 0x1, RZ, 0x3c, !PT ;  /* 0x0000000144447812 */ /* 0x000fe200078e3cff */
[----:B------:R-:W-:Y:S01]  /*8740*/  IMAD.IADD R16, R29, 0x1, R62 ;  /* 0x000000011d107824 */ /* 0x000fe200078e023e */
[----:B------:R-:W-:Y:S01]  /*8750*/  SEL R2, RZ, 0x1, P0 ;  /* 0x00000001ff027807 */ /* 0x000fe20000000000 */
[----:B------:R-:W-:Y:S01]  /*8760*/  IMAD.IADD R19, R31, 0x1, R64 ;  /* 0x000000011f137824 */ /* 0x000fe200078e0240 */
[----:B------:R-:W-:Y:S02]  /*8770*/  SEL R30, R0, RZ, P0 ;  /* 0x000000ff001e7207 */ /* 0x000fe40000000000 */
[----:B------:R-:W-:Y:S03]  /*8780*/  LOP3.LUT R69, R69, R2, RZ, 0x3c, !PT ;  /* 0x0000000245457212 */ /* 0x000fe600078e3cff */
[----:B------:R-:W-:Y:S05]  /*8790*/  @P1 BRA `(.L_x_132) ;  /* 0xffffffd000041947 */ /* 0x000fea000383ffff */
[----:B------:R-:W-:-:S09]  /*87a0*/  UISETP.NE.AND UP0, UPT, UR53, URZ, UPT ;  /* 0x000000ff3500728c */ /* 0x000fd2000bf05270 */
[----:B------:R-:W-:Y:S05]  /*87b0*/  BRA.U !UP0, `(.L_x_133) ;  /* 0x0000000108487547 */ /* 0x000fea000b800000 */
[----:B------:R-:W4:Y:S02]  /*87c0*/  LDCU.64 UR4, c[0x0][0x890] ;  /* 0x00011200ff0477ac */ /* 0x000f240008000a00 */
[----:B----4-:R-:W-:-:S04]  /*87d0*/  UISETP.NE.U32.AND UP0, UPT, UR4, URZ, UPT ;  /* 0x000000ff0400728c */ /* 0x010fc8000bf05070 */
[----:B------:R-:W-:-:S09]  /*87e0*/  UISETP.NE.AND.EX UP0, UPT, UR5, URZ, UPT, UP0 ;  /* 0x000000ff0500728c */ /* 0x000fd2000bf05300 */
[----:B------:R-:W-:Y:S05]  /*87f0*/  BRA.U UP0, `(.L_x_134) ;  /* 0x00000001000c7547 */ /* 0x000fea000b800000 */
[----:B------:R-:W-:-:S13]  /*8800*/  FSETP.NEU.AND P0, PT, R35, RZ, PT ;  /* 0x000000ff2300720b */ /* 0x000fda0003f0d000 */
[----:B------:R-:W-:Y:S05]  /*8810*/  @!P0 EXIT ;  /* 0x000000000000894d */ /* 0x000fea0003800000 */
[----:B------:R-:W-:Y:S05]  /*8820*/  BRA `(.L_x_133) ;  /* 0x00000000002c7947 */ /* 0x000fea0003800000 */
.L_x_134:
[----:B------:R-:W-:Y:S01]  /*8830*/  ISETP.NE.AND P0, PT, R80, RZ, PT ;  /* 0x000000ff5000720c */ /* 0x000fe20003f05270 */
[----:B------:R-:W-:-:S12]  /*8840*/  BSSY.RECONVERGENT B0, `(.L_x_133) ;  /* 0x0000009000007945 */ /* 0x000fd80003800200 */
[----:B------:R-:W-:Y:S05]  /*8850*/  @P0 BRA `(.L_x_135) ;  /* 0x0000000000140947 */ /* 0x000fea0003800000 */
[----:B------:R-:W4:Y:S02]  /*8860*/  LDCU.64 UR4, c[0x0][0x888] ;  /* 0x00011100ff0477ac */ /* 0x000f240008000a00 */
[----:B----4-:R-:W-:-:S04]  /*8870*/  ISETP.NE.U32.AND P0, PT, RZ, UR4, PT ;  /* 0x00000004ff007c0c */ /* 0x010fc8000bf05070 */
[----:B------:R-:W-:-:S13]  /*8880*/  ISETP.NE.AND.EX P0, PT, RZ, UR5, PT, P0 ;  /* 0x00000005ff007c0c */ /* 0x000fda000bf05300 */
[----:B------:R-:W-:Y:S05]  /*8890*/  @!P0 EXIT ;  /* 0x000000000000894d */ /* 0x000fea0003800000 */
[----:B------:R-:W-:Y:S05]  /*88a0*/  BRA `(.L_x_136) ;  /* 0x0000000000087947 */ /* 0x000fea0003800000 */
.L_x_135:
[----:B------:R-:W-:-:S13]  /*88b0*/  FSETP.NEU.AND P0, PT, R35, RZ, PT ;  /* 0x000000ff2300720b */ /* 0x000fda0003f0d000 */
[----:B------:R-:W-:Y:S05]  /*88c0*/  @!P0 EXIT ;  /* 0x000000000000894d */ /* 0x000fea0003800000 */
.L_x_136:
[----:B------:R-:W-:Y:S05]  /*88d0*/  BSYNC.RECONVERGENT B0 ;  /* 0x0000000000007941 */ /* 0x000fea0003800200 */
.L_x_133:
[----:B------:R-:W-:Y:S01]  /*88e0*/  ULEA UR4, UR56, UR50, 0x3 ;  /* 0x0000003238047291 */ /* 0x000fe2000f8e18ff */
[----:B------:R-:W-:-:S04]  /*88f0*/  DEPBAR.LE SB0, 0x0 ;  /* 0x000080000000791a */ /* 0x000fc80000000000 */
[----:B------:R-:W-:-:S04]  /*8900*/  UIADD3 UR4, UPT, UPT, UR4, 0x130, URZ ;  /* 0x0000013004047890 */ /* 0x000fc8000fffe0ff */
[----:B------:R-:W-:-:S09]  /*8910*/  UPRMT UR4, UR45, 0x654, UR4 ;  /* 0x000006542d047896 */ /* 0x000fd20008000004 */
[----:B------:R-:W-:Y:S01]  /*8920*/  SYNCS.ARRIVE.TRANS64.RED.A1T0 RZ, [UR4], RZ ;  /* 0x000000ffffff79a7 */ /* 0x000fe20008100404 */
[----:B------:R-:W-:Y:S05]  /*8930*/  EXIT ;  /* 0x000000000000794d */ /* 0x000fea0003800000 */
.L_x_20:
[----:B------:R-:W-:Y:S07]  /*8940*/  MOV R2, UR9 ;  /* 0x0000000900027c02 */ /* 0x000fee0008000f00 */
.L_x_137:
[----:B-1----:R1:W2:Y:S02]  /*8950*/  SYNCS.PHASECHK.TRANS64.TRYWAIT P1, [R2+URZ+0x88], R5 ;  /* 0x00008805020075a7 */ /* 0x0022a400080211ff */
[----:B--2---:R-:W-:Y:S05]  /*8960*/  @!P1 NANOSLEEP.SYNCS 0x989680 ;  /* 0x009896800000995d */ /* 0x004fea0003900000 */
[----:B------:R-:W2:Y:S02]  /*8970*/  @!P1 SYNCS.PHASECHK.TRANS64 P1, [R2+URZ+0x88], R5 ;  /* 0x00008805020095a7 */ /* 0x000ea400080210ff */
[----:B--2---:R-:W-:Y:S05]  /*8980*/  @!P1 BRA `(.L_x_137) ;  /* 0xfffffffc00f09947 */ /* 0x004fea000383ffff */
[----:B------:R-:W-:Y:S05]  /*8990*/  BRA `(.L_x_19) ;  /* 0xffffff8c00f47947 */ /* 0x000fea000383ffff */
.L_x_26:
[----:B------:R-:W-:Y:S07]  /*89a0*/  MOV R2, UR9 ;  /* 0x0000000900027c02 */ /* 0x000fee0008000f00 */
.L_x_138:
[----:B-1----:R1:W2:Y:S02]  /*89b0*/  SYNCS.PHASECHK.TRANS64.TRYWAIT P0, [R2+URZ+0x88], R5 ;  /* 0x00008805020075a7 */ /* 0x0022a400080011ff */
[----:B--2---:R-:W-:Y:S05]  /*89c0*/  @!P0 NANOSLEEP.SYNCS 0x989680 ;  /* 0x009896800000895d */ /* 0x004fea0003900000 */
[----:B------:R-:W2:Y:S02]  /*89d0*/  @!P0 SYNCS.PHASECHK.TRANS64 P0, [R2+URZ+0x88], R5 ;  /* 0x00008805020085a7 */ /* 0x000ea400080010ff */
[----:B--2---:R-:W-:Y:S05]  /*89e0*/  @!P0 BRA `(.L_x_138) ;  /* 0xfffffffc00f08947 */ /* 0x004fea000383ffff */
[----:B------:R-:W-:Y:S05]  /*89f0*/  BRA `(.L_x_25) ;  /* 0xffffff94005c7947 */ /* 0x000fea000383ffff */
.L_x_30:
[----:B-1----:R-:W-:-:S07]  /*8a00*/  MOV R2, UR22 ;  /* 0x0000001600027c02 */ /* 0x002fce0008000f00 */
.L_x_139:
[----:B-1----:R1:W4:Y:S02]  /*8a10*/  SYNCS.PHASECHK.TRANS64.TRYWAIT P0, [R2+URZ+0x160], R3 ;  /* 0x00016003020075a7 */ /* 0x00232400080011ff */
[----:B----4-:R-:W-:Y:S05]  /*8a20*/  @!P0 NANOSLEEP.SYNCS 0x989680 ;  /* 0x009896800000895d */ /* 0x010fea0003900000 */
[----:B------:R-:W4:Y:S02]  /*8a30*/  @!P0 SYNCS.PHASECHK.TRANS64 P0, [R2+URZ+0x160], R3 ;  /* 0x00016003020085a7 */ /* 0x000f2400080010ff */
[----:B----4-:R-:W-:Y:S05]  /*8a40*/  @!P0 BRA `(.L_x_139) ;  /* 0xfffffffc00f08947 */ /* 0x010fea000383ffff */
[----:B------:R-:W-:Y:S05]  /*8a50*/  BRA `(.L_x_140) ;  /* 0xffffff9800207947 */ /* 0x000fea000383ffff */
.L_x_34:
[----:B------:R-:W-:-:S07]  /*8a60*/  MOV R0, UR4 ;  /* 0x0000000400007c02 */ /* 0x000fce0008000f00 */
.L_x_141:
[----:B-1----:R1:W4:Y:S02]  /*8a70*/  SYNCS.PHASECHK.TRANS64.TRYWAIT P0, [R0+URZ], R3 ;  /* 0x00000003000075a7 */ /* 0x00232400080011ff */
[----:B----4-:R-:W-:Y:S05]  /*8a80*/  @!P0 NANOSLEEP.SYNCS 0x989680 ;  /* 0x009896800000895d */ /* 0x010fea0003900000 */
[----:B------:R-:W4:Y:S02]  /*8a90*/  @!P0 SYNCS.PHASECHK.TRANS64 P0, [R0+URZ], R3 ;  /* 0x00000003000085a7 */ /* 0x000f2400080010ff */
[----:B----4-:R-:W-:Y:S05]  /*8aa0*/  @!P0 BRA `(.L_x_141) ;  /* 0xfffffffc00f08947 */ /* 0x010fea000383ffff */
[----:B------:R-:W-:Y:S05]  /*8ab0*/  BRA `(.L_x_142) ;  /* 0xffffff9c00787947 */ /* 0x000fea000383ffff */
.L_x_35:
[----:B------:R-:W-:-:S07]  /*8ac0*/  MOV R0, UR4 ;  /* 0x0000000400007c02 */ /* 0x000fce0008000f00 */
.L_x_143:
[----:B-1----:R1:W4:Y:S02]  /*8ad0*/  SYNCS.PHASECHK.TRANS64.TRYWAIT P0, [R0+URZ], R3 ;  /* 0x00000003000075a7 */ /* 0x00232400080011ff */
[----:B----4-:R-:W-:Y:S05]  /*8ae0*/  @!P0 NANOSLEEP.SYNCS 0x989680 ;  /* 0x009896800000895d */ /* 0x010fea0003900000 */
[----:B------:R-:W4:Y:S02]  /*8af0*/  @!P0 SYNCS.PHASECHK.TRANS64 P0, [R0+URZ], R3 ;  /* 0x00000003000085a7 */ /* 0x000f2400080010ff */
[----:B----4-:R-:W-:Y:S05]  /*8b00*/  @!P0 BRA `(.L_x_143) ;  /* 0xfffffffc00f08947 */ /* 0x010fea000383ffff */
[----:B------:R-:W-:Y:S05]  /*8b10*/  BRA `(.L_x_144) ;  /* 0xffffff9c00887947 */ /* 0x000fea000383ffff */
.L_x_36:
[----:B------:R-:W-:-:S07]  /*8b20*/  MOV R0, UR4 ;  /* 0x0000000400007c02 */ /* 0x000fce0008000f00 */
.L_x_145:
[----:B-1----:R1:W4:Y:S02]  /*8b30*/  SYNCS.PHASECHK.TRANS64.TRYWAIT P0, [R0+URZ], R3 ;  /* 0x00000003000075a7 */ /* 0x00232400080011ff */
[----:B----4-:R-:W-:Y:S05]  /*8b40*/  @!P0 NANOSLEEP.SYNCS 0x989680 ;  /* 0x009896800000895d */ /* 0x010fea0003900000 */
[----:B------:R-:W4:Y:S02]  /*8b50*/  @!P0 SYNCS.PHASECHK.TRANS64 P0, [R0+URZ], R3 ;  /* 0x00000003000085a7 */ /* 0x000f2400080010ff */
[----:B----4-:R-:W-:Y:S05]  /*8b60*/  @!P0 BRA `(.L_x_145) ;  /* 0xfffffffc00f08947 */ /* 0x010fea000383ffff */
[----:B------:R-:W-:Y:S05]  /*8b70*/  BRA `(.L_x_146) ;  /* 0xffffff9c00987947 */ /* 0x000fea000383ffff */
.L_x_37:
[----:B------:R-:W-:-:S07]  /*8b80*/  MOV R0, UR4 ;  /* 0x0000000400007c02 */ /* 0x000fce0008000f00 */
.L_x_147:
[----:B-1----:R1:W4:Y:S02]  /*8b90*/  SYNCS.PHASECHK.TRANS64.TRYWAIT P0, [R0+URZ], R3 ;  /* 0x00000003000075a7 */ /* 0x00232400080011ff */
[----:B----4-:R-:W-:Y:S05]  /*8ba0*/  @!P0 NANOSLEEP.SYNCS 0x989680 ;  /* 0x009896800000895d */ /* 0x010fea0003900000 */
[----:B------:R-:W4:Y:S02]  /*8bb0*/  @!P0 SYNCS.PHASECHK.TRANS64 P0, [R0+URZ], R3 ;  /* 0x00000003000085a7 */ /* 0x000f2400080010ff */
[----:B----4-:R-:W-:Y:S05]  /*8bc0*/  @!P0 BRA `(.L_x_147) ;  /* 0xfffffffc00f08947 */ /* 0x010fea000383ffff */
[----:B------:R-:W-:Y:S05]  /*8bd0*/  BRA `(.L_x_148) ;  /* 0xffffff9c00a87947 */ /* 0x000fea000383ffff */
.L_x_38:
[----:B------:R-:W-:-:S07]  /*8be0*/  MOV R0, UR4 ;  /* 0x0000000400007c02 */ /* 0x000fce0008000f00 */
.L_x_149:
[----:B-1----:R1:W4:Y:S02]  /*8bf0*/  SYNCS.PHASECHK.TRANS64.TRYWAIT P0, [R0+URZ], R3 ;  /* 0x00000003000075a7 */ /* 0x00232400080011ff */
[----:B----4-:R-:W-:Y:S05]  /*8c00*/  @!P0 NANOSLEEP.SYNCS 0x989680 ;  /* 0x009896800000895d */ /* 0x010fea0003900000 */
[----:B------:R-:W4:Y:S02]  /*8c10*/  @!P0 SYNCS.PHASECHK.TRANS64 P0, [R0+URZ], R3 ;  /* 0x00000003000085a7 */ /* 0x000f2400080010ff */
[----:B----4-:R-:W-:Y:S05]  /*8c20*/  @!P0 BRA `(.L_x_149) ;  /* 0xfffffffc00f08947 */ /* 0x010fea000383ffff */
[----:B------:R-:W-:Y:S05]  /*8c30*/  BRA `(.L_x_150) ;  /* 0xffffff9c00b87947 */ /* 0x000fea000383ffff */
.L_x_39:
[----:B------:R-:W-:-:S07]  /*8c40*/  MOV R0, UR4 ;  /* 0x0000000400007c02 */ /* 0x000fce0008000f00 */
.L_x_151:
[----:B-1----:R1:W4:Y:S02]  /*8c50*/  SYNCS.PHASECHK.TRANS64.TRYWAIT P0, [R0+URZ], R3 ;  /* 0x00000003000075a7 */ /* 0x00232400080011ff */
[----:B----4-:R-:W-:Y:S05]  /*8c60*/  @!P0 NANOSLEEP.SYNCS 0x989680 ;  /* 0x009896800000895d */ /* 0x010fea0003900000 */
[----:B------:R-:W4:Y:S02]  /*8c70*/  @!P0 SYNCS.PHASECHK.TRANS64 P0, [R0+URZ], R3 ;  /* 0x00000003000085a7 */ /* 0x000f2400080010ff */
[----:B----4-:R-:W-:Y:S05]  /*8c80*/  @!P0 BRA `(.L_x_151) ;  /* 0xfffffffc00f08947 */ /* 0x010fea000383ffff */
[----:B------:R-:W-:Y:S05]  /*8c90*/  BRA `(.L_x_152) ;  /* 0xffffff9c00c87947 */ /* 0x000fea000383ffff */
.L_x_40:
[----:B------:R-:W-:-:S07]  /*8ca0*/  MOV R0, UR4 ;  /* 0x0000000400007c02 */ /* 0x000fce0008000f00 */
.L_x_153:
[----:B-1----:R1:W4:Y:S02]  /*8cb0*/  SYNCS.PHASECHK.TRANS64.TRYWAIT P0, [R0+URZ], R3 ;  /* 0x00000003000075a7 */ /* 0x00232400080011ff */
[----:B----4-:R-:W-:Y:S05]  /*8cc0*/  @!P0 NANOSLEEP.SYNCS 0x989680 ;  /* 0x009896800000895d */ /* 0x010fea0003900000 */
[----:B------:R-:W4:Y:S02]  /*8cd0*/  @!P0 SYNCS.PHASECHK.TRANS64 P0, [R0+URZ], R3 ;  /* 0x00000003000085a7 */ /* 0x000f2400080010ff */
[----:B----4-:R-:W-:Y:S05]  /*8ce0*/  @!P0 BRA `(.L_x_153) ;  /* 0xfffffffc00f08947 */ /* 0x010fea000383ffff */
[----:B------:R-:W-:Y:S05]  /*8cf0*/  BRA `(.L_x_154) ;  /* 0xffffff9c00d87947 */ /* 0x000fea000383ffff */
.L_x_41:
[----:B------:R-:W-:-:S07]  /*8d00*/  MOV R0, UR4 ;  /* 0x0000000400007c02 */ /* 0x000fce0008000f00 */
.L_x_155:
[----:B-1----:R1:W4:Y:S02]  /*8d10*/  SYNCS.PHASECHK.TRANS64.TRYWAIT P0, [R0+URZ], R3 ;  /* 0x00000003000075a7 */ /* 0x00232400080011ff */
[----:B----4-:R-:W-:Y:S05]  /*8d20*/  @!P0 NANOSLEEP.SYNCS 0x989680 ;  /* 0x009896800000895d */ /* 0x010fea0003900000 */
[----:B------:R-:W4:Y:S02]  /*8d30*/  @!P0 SYNCS.PHASECHK.TRANS64 P0, [R0+URZ], R3 ;  /* 0x00000003000085a7 */ /* 0x000f2400080010ff */
[----:B----4-:R-:W-:Y:S05]  /*8d40*/  @!P0 BRA `(.L_x_155) ;  /* 0xfffffffc00f08947 */ /* 0x010fea000383ffff */
[----:B------:R-:W-:Y:S05]  /*8d50*/  BRA `(.L_x_156) ;  /* 0xffffff9c00e87947 */ /* 0x000fea000383ffff */
.L_x_42:
[----:B------:R-:W-:-:S07]  /*8d60*/  MOV R0, UR4 ;  /* 0x0000000400007c02 */ /* 0x000fce0008000f00 */
.L_x_157:
[----:B-1----:R1:W4:Y:S02]  /*8d70*/  SYNCS.PHASECHK.TRANS64.TRYWAIT P0, [R0+URZ], R3 ;  /* 0x00000003000075a7 */ /* 0x00232400080011ff */
[----:B----4-:R-:W-:Y:S05]  /*8d80*/  @!P0 NANOSLEEP.SYNCS 0x989680 ;  /* 0x009896800000895d */ /* 0x010fea0003900000 */
[----:B------:R-:W4:Y:S02]  /*8d90*/  @!P0 SYNCS.PHASECHK.TRANS64 P0, [R0+URZ], R3 ;  /* 0x00000003000085a7 */ /* 0x000f2400080010ff */
[----:B----4-:R-:W-:Y:S05]  /*8da0*/  @!P0 BRA `(.L_x_157) ;  /* 0xfffffffc00f08947 */ /* 0x010fea000383ffff */
[----:B------:R-:W-:Y:S05]  /*8db0*/  BRA `(.L_x_158) ;  /* 0xffffff9c00f87947 */ /* 0x000fea000383ffff */
.L_x_43:
[----:B------:R-:W-:-:S07]  /*8dc0*/  MOV R0, UR4 ;  /* 0x0000000400007c02 */ /* 0x000fce0008000f00 */
.L_x_159:
[----:B-1----:R1:W4:Y:S02]  /*8dd0*/  SYNCS.PHASECHK.TRANS64.TRYWAIT P0, [R0+URZ], R3 ;  /* 0x00000003000075a7 */ /* 0x00232400080011ff */
[----:B----4-:R-:W-:Y:S05]  /*8de0*/  @!P0 NANOSLEEP.SYNCS 0x989680 ;  /* 0x009896800000895d */ /* 0x010fea0003900000 */
[----:B------:R-:W4:Y:S02]  /*8df0*/  @!P0 SYNCS.PHASECHK.TRANS64 P0, [R0+URZ], R3 ;  /* 0x00000003000085a7 */ /* 0x000f2400080010ff */
[----:B----4-:R-:W-:Y:S05]  /*8e00*/  @!P0 BRA `(.L_x_159) ;  /* 0xfffffffc00f08947 */ /* 0x010fea000383ffff */
[----:B------:R-:W-:Y:S05]  /*8e10*/  BRA `(.L_x_160) ;  /* 0xffffffa000087947 */ /* 0x000fea000383ffff */
.L_x_44:
[----:B------:R-:W-:-:S07]  /*8e20*/  MOV R0, UR4 ;  /* 0x0000000400007c02 */ /* 0x000fce0008000f00 */
.L_x_161:
[----:B-1----:R1:W4:Y:S02]  /*8e30*/  SYNCS.PHASECHK.TRANS64.TRYWAIT P0, [R0+URZ], R3 ;  /* 0x00000003000075a7 */ /* 0x00232400080011ff */
[----:B----4-:R-:W-:Y:S05]  /*8e40*/  @!P0 NANOSLEEP.SYNCS 0x989680 ;  /* 0x009896800000895d */ /* 0x010fea0003900000 */
[----:B------:R-:W4:Y:S02]  /*8e50*/  @!P0 SYNCS.PHASECHK.TRANS64 P0, [R0+URZ], R3 ;  /* 0x00000003000085a7 */ /* 0x000f2400080010ff */
[----:B----4-:R-:W-:Y:S05]  /*8e60*/  @!P0 BRA `(.L_x_161) ;  /* 0xfffffffc00f08947 */ /* 0x010fea000383ffff */
[----:B------:R-:W-:Y:S05]  /*8e70*/  BRA `(.L_x_162) ;  /* 0xffffffa000187947 */ /* 0x000fea000383ffff */
.L_x_45:
[----:B------:R-:W-:-:S07]  /*8e80*/  MOV R0, UR4 ;  /* 0x0000000400007c02 */ /* 0x000fce0008000f00 */
.L_x_163:
[----:B-1----:R1:W4:Y:S02]  /*8e90*/  SYNCS.PHASECHK.TRANS64.TRYWAIT P0, [R0+URZ], R3 ;  /* 0x00000003000075a7 */ /* 0x00232400080011ff */
[----:B----4-:R-:W-:Y:S05]  /*8ea0*/  @!P0 NANOSLEEP.SYNCS 0x989680 ;  /* 0x009896800000895d */ /* 0x010fea0003900000 */
[----:B------:R-:W4:Y:S02]  /*8eb0*/  @!P0 SYNCS.PHASECHK.TRANS64 P0, [R0+URZ], R3 ;  /* 0x00000003000085a7 */ /* 0x000f2400080010ff */
[----:B----4-:R-:W-:Y:S05]  /*8ec0*/  @!P0 BRA `(.L_x_163) ;  /* 0xfffffffc00f08947 */ /* 0x010fea000383ffff */
[----:B------:R-:W-:Y:S05]  /*8ed0*/  BRA `(.L_x_164) ;  /* 0xffffffa000287947 */ /* 0x000fea000383ffff */
.L_x_46:
[----:B------:R-:W-:-:S07]  /*8ee0*/  MOV R0, UR4 ;  /* 0x0000000400007c02 */ /* 0x000fce0008000f00 */
.L_x_165:
[----:B-1----:R1:W4:Y:S02]  /*8ef0*/  SYNCS.PHASECHK.TRANS64.TRYWAIT P0, [R0+URZ], R3 ;  /* 0x00000003000075a7 */ /* 0x00232400080011ff */
[----:B----4-:R-:W-:Y:S05]  /*8f00*/  @!P0 NANOSLEEP.SYNCS 0x989680 ;  /* 0x009896800000895d */ /* 0x010fea0003900000 */
[----:B------:R-:W4:Y:S02]  /*8f10*/  @!P0 SYNCS.PHASECHK.TRANS64 P0, [R0+URZ], R3 ;  /* 0x00000003000085a7 */ /* 0x000f2400080010ff */
[----:B----4-:R-:W-:Y:S05]  /*8f20*/  @!P0 BRA `(.L_x_165) ;  /* 0xfffffffc00f08947 */ /* 0x010fea000383ffff */
[----:B------:R-:W-:Y:S05]  /*8f30*/  BRA `(.L_x_166) ;  /* 0xffffffa000387947 */ /* 0x000fea000383ffff */
.L_x_47:
[----:B------:R-:W-:-:S07]  /*8f40*/  MOV R0, UR4 ;  /* 0x0000000400007c02 */ /* 0x000fce0008000f00 */
.L_x_167:
[----:B-1----:R1:W4:Y:S02]  /*8f50*/  SYNCS.PHASECHK.TRANS64.TRYWAIT P0, [R0+URZ], R3 ;  /* 0x00000003000075a7 */ /* 0x00232400080011ff */
[----:B----4-:R-:W-:Y:S05]  /*8f60*/  @!P0 NANOSLEEP.SYNCS 0x989680 ;  /* 0x009896800000895d */ /* 0x010fea0003900000 */
[----:B------:R-:W4:Y:S02]  /*8f70*/  @!P0 SYNCS.PHASECHK.TRANS64 P0, [R0+URZ], R3 ;  /* 0x00000003000085a7 */ /* 0x000f2400080010ff */
[----:B----4-:R-:W-:Y:S05]  /*8f80*/  @!P0 BRA `(.L_x_167) ;  /* 0xfffffffc00f08947 */ /* 0x010fea000383ffff */
[----:B------:R-:W-:Y:S05]  /*8f90*/  BRA `(.L_x_168) ;  /* 0xffffffa000487947 */ /* 0x000fea000383ffff */
.L_x_48:
[----:B------:R-:W-:-:S07]  /*8fa0*/  MOV R0, UR4 ;  /* 0x0000000400007c02 */ /* 0x000fce0008000f00 */
.L_x_169:
[----:B-1----:R1:W4:Y:S02]  /*8fb0*/  SYNCS.PHASECHK.TRANS64.TRYWAIT P0, [R0+URZ], R3 ;  /* 0x00000003000075a7 */ /* 0x00232400080011ff */
[----:B----4-:R-:W-:Y:S05]  /*8fc0*/  @!P0 NANOSLEEP.SYNCS 0x989680 ;  /* 0x009896800000895d */ /* 0x010fea0003900000 */
[----:B------:R-:W4:Y:S02]  /*8fd0*/  @!P0 SYNCS.PHASECHK.TRANS64 P0, [R0+URZ], R3 ;  /* 0x00000003000085a7 */ /* 0x000f2400080010ff */
[----:B----4-:R-:W-:Y:S05]  /*8fe0*/  @!P0 BRA `(.L_x_169) ;  /* 0xfffffffc00f08947 */ /* 0x010fea000383ffff */
[----:B------:R-:W-:Y:S05]  /*8ff0*/  BRA `(.L_x_170) ;  /* 0xffffffa000587947 */ /* 0x000fea000383ffff */
.L_x_49:
[----:B------:R-:W-:-:S07]  /*9000*/  MOV R0, UR4 ;  /* 0x0000000400007c02 */ /* 0x000fce0008000f00 */
.L_x_171:
[----:B-1----:R1:W4:Y:S02]  /*9010*/  SYNCS.PHASECHK.TRANS64.TRYWAIT P0, [R0+URZ], R3 ;  /* 0x00000003000075a7 */ /* 0x00232400080011ff */
[----:B----4-:R-:W-:Y:S05]  /*9020*/  @!P0 NANOSLEEP.SYNCS 0x989680 ;  /* 0x009896800000895d */ /* 0x010fea0003900000 */
[----:B------:R-:W4:Y:S02]  /*9030*/  @!P0 SYNCS.PHASECHK.TRANS64 P0, [R0+URZ], R3 ;  /* 0x00000003000085a7 */ /* 0x000f2400080010ff */
[----:B----4-:R-:W-:Y:S05]  /*9040*/  @!P0 BRA `(.L_x_171) ;  /* 0xfffffffc00f08947 */ /* 0x010fea000383ffff */
[----:B------:R-:W-:Y:S05]  /*9050*/  BRA `(.L_x_172) ;  /* 0xffffffa000687947 */ /* 0x000fea000383ffff */
.L_x_52:
[----:B------:R-:W-:-:S07]  /*9060*/  MOV R4, UR45 ;  /* 0x0000002d00047c02 */ /* 0x000fce0008000f00 */
.L_x_173:
[----:B-1----:R1:W2:Y:S02]  /*9070*/  SYNCS.PHASECHK.TRANS64.TRYWAIT P1, [R4+URZ+0x168], R7 ;  /* 0x00016807040075a7 */ /* 0x0022a400080211ff */
[----:B--2---:R-:W-:Y:S05]  /*9080*/  @!P1 NANOSLEEP.SYNCS 0x989680 ;  /* 0x009896800000995d */ /* 0x004fea0003900000 */
[----:B------:R-:W2:Y:S02]  /*9090*/  @!P1 SYNCS.PHASECHK.TRANS64 P1, [R4+URZ+0x168], R7 ;  /* 0x00016807040095a7 */ /* 0x000ea400080210ff */
[----:B--2---:R-:W-:Y:S05]  /*90a0*/  @!P1 BRA `(.L_x_173) ;  /* 0xfffffffc00f09947 */ /* 0x004fea000383ffff */
[----:B------:R-:W-:Y:S05]  /*90b0*/  BRA `(.L_x_174) ;  /* 0xffffffa000d07947 */ /* 0x000fea000383ffff */
.L_x_53:
[----:B-1----:R-:W-:-:S07]  /*90c0*/  MOV R4, UR45 ;  /* 0x0000002d00047c02 */ /* 0x002fce0008000f00 */
.L_x_175:
[----:B-1----:R1:W2:Y:S02]  /*90d0*/  SYNCS.PHASECHK.TRANS64.TRYWAIT P1, [R4+URZ+0x160], R5 ;  /* 0x00016005040075a7 */ /* 0x0022a400080211ff */
[----:B--2---:R-:W-:Y:S05]  /*90e0*/  @!P1 NANOSLEEP.SYNCS 0x989680 ;  /* 0x009896800000995d */ /* 0x004fea0003900000 */
[----:B------:R-:W2:Y:S02]  /*90f0*/  @!P1 SYNCS.PHASECHK.TRANS64 P1, [R4+URZ+0x160], R5 ;  /* 0x00016005040095a7 */ /* 0x000ea400080210ff */
[----:B--2---:R-:W-:Y:S05]  /*9100*/  @!P1 BRA `(.L_x_175) ;  /* 0xfffffffc00f09947 */ /* 0x004fea000383ffff */
[----:B------:R-:W-:Y:S05]  /*9110*/  BRA `(.L_x_176) ;  /* 0xffffffa000d87947 */ /* 0x000fea000383ffff */
.L_x_61:
[----:B------:R-:W-:-:S07]  /*9120*/  MOV R0, UR6 ;  /* 0x0000000600007c02 */ /* 0x000fce0008000f00 */
.L_x_177:
[----:B-1----:R1:W2:Y:S02]  /*9130*/  SYNCS.PHASECHK.TRANS64.TRYWAIT P0, [R0+URZ+0x160], R5 ;  /* 0x00016005000075a7 */ /* 0x0022a400080011ff */
[----:B--2---:R-:W-:Y:S05]  /*9140*/  @!P0 NANOSLEEP.SYNCS 0x989680 ;  /* 0x009896800000895d */ /* 0x004fea0003900000 */
[----:B------:R-:W2:Y:S02]  /*9150*/  @!P0 SYNCS.PHASECHK.TRANS64 P0, [R0+URZ+0x160], R5 ;  /* 0x00016005000085a7 */ /* 0x000ea400080010ff */
[----:B--2---:R-:W-:Y:S05]  /*9160*/  @!P0 BRA `(.L_x_177) ;  /* 0xfffffffc00f08947 */ /* 0x004fea000383ffff */
[----:B------:R-:W-:Y:S05]  /*9170*/  BRA `(.L_x_178) ;  /* 0xffffffa8004c7947 */ /* 0x000fea000383ffff */
.L_x_62:
[----:B------:R-:W-:-:S07]  /*9180*/  MOV R5, UR8 ;  /* 0x0000000800057c02 */ /* 0x000fce0008000f00 */
.L_x_179:
[----:B-1----:R1:W2:Y:S02]  /*9190*/  SYNCS.PHASECHK.TRANS64.TRYWAIT P0, [R5+URZ+0x180], R0 ;  /* 0x00018000050075a7 */ /* 0x0022a400080011ff */
[----:B--2---:R-:W-:Y:S05]  /*91a0*/  @!P0 NANOSLEEP.SYNCS 0x989680 ;  /* 0x009896800000895d */ /* 0x004fea0003900000 */
[----:B------:R-:W2:Y:S02]  /*91b0*/  @!P0 SYNCS.PHASECHK.TRANS64 P0, [R5+URZ+0x180], R0 ;  /* 0x00018000050085a7 */ /* 0x000ea400080010ff */
[----:B--2---:R-:W-:Y:S05]  /*91c0*/  @!P0 BRA `(.L_x_179) ;  /* 0xfffffffc00f08947 */ /* 0x004fea000383ffff */
[----:B------:R-:W-:Y:S05]  /*91d0*/  BRA `(.L_x_180) ;  /* 0xffffffa800687947 */ /* 0x000fea000383ffff */
.L_x_65:
[----:B-1----:R-:W-:Y:S07]  /*91e0*/  MOV R0, UR7 ;  /* 0x0000000700007c02 */ /* 0x002fee0008000f00 */
.L_x_181:
[----:B-1----:R1:W2:Y:S02]  /*91f0*/  SYNCS.PHASECHK.TRANS64.TRYWAIT P0, [R0+URZ], R5 ;  /* 0x00000005000075a7 */ /* 0x0022a400080011ff */
[----:B--2---:R-:W-:Y:S05]  /*9200*/  @!P0 NANOSLEEP.SYNCS 0x989680 ;  /* 0x009896800000895d */ /* 0x004fea0003900000 */
[----:B------:R-:W2:Y:S02]  /*9210*/  @!P0 SYNCS.PHASECHK.TRANS64 P0, [R0+URZ], R5 ;  /* 0x00000005000085a7 */ /* 0x000ea400080010ff */
[----:B--2---:R-:W-:Y:S05]  /*9220*/  @!P0 BRA `(.L_x_181) ;  /* 0xfffffffc00f08947 */ /* 0x004fea000383ffff */
[----:B------:R-:W-:Y:S05]  /*9230*/  BRA `(.L_x_64) ;  /* 0xffffffa8008c7947 */ /* 0x000fea000383ffff */
.L_x_68:
[----:B------:R-:W-:-:S07]  /*9240*/  MOV R0, UR5 ;  /* 0x0000000500007c02 */ /* 0x000fce0008000f00 */
.L_x_182:
[----:B-1----:R1:W4:Y:S02]  /*9250*/  SYNCS.PHASECHK.TRANS64.TRYWAIT P0, [R0+URZ], R3 ;  /* 0x00000003000075a7 */ /* 0x00232400080011ff */
[----:B----4-:R-:W-:Y:S05]  /*9260*/  @!P0 NANOSLEEP.SYNCS 0x989680 ;  /* 0x009896800000895d */ /* 0x010fea0003900000 */
[----:B------:R-:W4:Y:S02]  /*9270*/  @!P0 SYNCS.PHASECHK.TRANS64 P0, [R0+URZ], R3 ;  /* 0x00000003000085a7 */ /* 0x000f2400080010ff */
[----:B----4-:R-:W-:Y:S05]  /*9280*/  @!P0 BRA `(.L_x_182) ;  /* 0xfffffffc00f08947 */ /* 0x010fea000383ffff */
[----:B------:R-:W-:Y:S05]  /*9290*/  BRA `(.L_x_183) ;  /* 0xffffffac00547947 */ /* 0x000fea000383ffff */
.L_x_69:
[----:B------:R-:W-:-:S07]  /*92a0*/  MOV R0, UR7 ;  /* 0x0000000700007c02 */ /* 0x000fce0008000f00 */
.L_x_184:
[----:B-1----:R1:W4:Y:S02]  /*92b0*/  SYNCS.PHASECHK.TRANS64.TRYWAIT P0, [R0+URZ], R3 ;  /* 0x00000003000075a7 */ /* 0x00232400080011ff */
[----:B----4-:R-:W-:Y:S05]  /*92c0*/  @!P0 NANOSLEEP.SYNCS 0x989680 ;  /* 0x009896800000895d */ /* 0x010fea0003900000 */
[----:B------:R-:W4:Y:S02]  /*92d0*/  @!P0 SYNCS.PHASECHK.TRANS64 P0, [R0+URZ], R3 ;  /* 0x00000003000085a7 */ /* 0x000f2400080010ff */
[----:B----4-:R-:W-:Y:S05]  /*92e0*/  @!P0 BRA `(.L_x_184) ;  /* 0xfffffffc00f08947 */ /* 0x010fea000383ffff */
[----:B------:R-:W-:Y:S05]  /*92f0*/  BRA `(.L_x_185) ;  /* 0xffffffac00607947 */ /* 0x000fea000383ffff */
.L_x_74:
[----:B------:R-:W-:Y:S07]  /*9300*/  MOV R0, UR22 ;  /* 0x0000001600007c02 */ /* 0x000fee0008000f00 */
.L_x_186:
[----:B--2---:R2:W3:Y:S02]  /*9310*/  SYNCS.PHASECHK.TRANS64.TRYWAIT P0, [R0+URZ+0x160], R3 ;  /* 0x00016003000075a7 */ /* 0x0044e400080011ff */
[----:B---3--:R-:W-:Y:S05]  /*9320*/  @!P0 NANOSLEEP.SYNCS 0x989680 ;  /* 0x009896800000895d */ /* 0x008fea0003900000 */
[----:B------:R-:W3:Y:S02]  /*9330*/  @!P0 SYNCS.PHASECHK.TRANS64 P0, [R0+URZ+0x160], R3 ;  /* 0x00016003000085a7 */ /* 0x000ee400080010ff */
[----:B---3--:R-:W-:Y:S05]  /*9340*/  @!P0 BRA `(.L_x_186) ;  /* 0xfffffffc00f08947 */ /* 0x008fea000383ffff */
[----:B------:R-:W-:Y:S05]  /*9350*/  BRA `(.L_x_187) ;  /* 0xffffffb000907947 */ /* 0x000fea000383ffff */
.L_x_77:
[----:B------:R-:W-:Y:S07]  /*9360*/  MOV R0, UR22 ;  /* 0x0000001600007c02 */ /* 0x000fee0008000f00 */
.L_x_188:
[----:B--2---:R2:W3:Y:S02]  /*9370*/  SYNCS.PHASECHK.TRANS64.TRYWAIT P0, [R0+URZ+0x158], R3 ;  /* 0x00015803000075a7 */ /* 0x0044e400080011ff */
[----:B---3--:R-:W-:Y:S05]  /*9380*/  @!P0 NANOSLEEP.SYNCS 0x989680 ;  /* 0x009896800000895d */ /* 0x008fea0003900000 */
[----:B------:R-:W3:Y:S02]  /*9390*/  @!P0 SYNCS.PHASECHK.TRANS64 P0, [R0+URZ+0x158], R3 ;  /* 0x00015803000085a7 */ /* 0x000ee400080010ff */
[----:B---3--:R-:W-:Y:S05]  /*93a0*/  @!P0 BRA `(.L_x_188) ;  /* 0xfffffffc00f08947 */ /* 0x008fea000383ffff */
[----:B------:R-:W-:Y:S05]  /*93b0*/  BRA `(.L_x_76) ;  /* 0xffffffb400687947 */ /* 0x000fea000383ffff */
.L_x_80:
[----:B------:R-:W-:Y:S07]  /*93c0*/  MOV R3, UR22 ;  /* 0x0000001600037c02 */ /* 0x000fee0008000f00 */
.L_x_189:
[----:B-1----:R1:W2:Y:S02]  /*93d0*/  SYNCS.PHASECHK.TRANS64.TRYWAIT P0, [R3+URZ+0x130], R12 ;  /* 0x0001300c030075a7 */ /* 0x0022a400080011ff */
[----:B--2---:R-:W-:Y:S05]  /*93e0*/  @!P0 NANOSLEEP.SYNCS 0x989680 ;  /* 0x009896800000895d */ /* 0x004fea0003900000 */
[----:B------:R-:W2:Y:S02]  /*93f0*/  @!P0 SYNCS.PHASECHK.TRANS64 P0, [R3+URZ+0x130], R12 ;  /* 0x0001300c030085a7 */ /* 0x000ea400080010ff */
[----:B--2---:R-:W-:Y:S05]  /*9400*/  @!P0 BRA `(.L_x_189) ;  /* 0xfffffffc00f08947 */ /* 0x004fea000383ffff */
[----:B------:R-:W-:Y:S05]  /*9410*/  BRA `(.L_x_190) ;  /* 0xffffffb800207947 */ /* 0x000fea000383ffff */
.L_x_81:
[----:B-1----:R-:W-:Y:S07]  /*9420*/  MOV R3, UR22 ;  /* 0x0000001600037c02 */ /* 0x002fee0008000f00 */
.L_x_191:
[----:B-1----:R1:W2:Y:S02]  /*9430*/  SYNCS.PHASECHK.TRANS64.TRYWAIT P0, [R3+URZ+0x138], R12 ;  /* 0x0001380c030075a7 */ /* 0x0022a400080011ff */
[----:B--2---:R-:W-:Y:S05]  /*9440*/  @!P0 NANOSLEEP.SYNCS 0x989680 ;  /* 0x009896800000895d */ /* 0x004fea0003900000 */
[----:B------:R-:W2:Y:S02]  /*9450*/  @!P0 SYNCS.PHASECHK.TRANS64 P0, [R3+URZ+0x138], R12 ;  /* 0x0001380c030085a7 */ /* 0x000ea400080010ff */
[----:B--2---:R-:W-:Y:S05]  /*9460*/  @!P0 BRA `(.L_x_191) ;  /* 0xfffffffc00f08947 */ /* 0x004fea000383ffff */
[----:B------:R-:W-:Y:S05]  /*9470*/  BRA `(.L_x_192) ;  /* 0xffffffb800587947 */ /* 0x000fea000383ffff */
.L_x_82:
[----:B-1----:R-:W-:Y:S07]  /*9480*/  MOV R3, UR22 ;  /* 0x0000001600037c02 */ /* 0x002fee0008000f00 */
.L_x_193:
[----:B-1----:R1:W2:Y:S02]  /*9490*/  SYNCS.PHASECHK.TRANS64.TRYWAIT P0, [R3+URZ+0x140], R12 ;  /* 0x0001400c030075a7 */ /* 0x0022a400080011ff */
[----:B--2---:R-:W-:Y:S05]  /*94a0*/  @!P0 NANOSLEEP.SYNCS 0x989680 ;  /* 0x009896800000895d */ /* 0x004fea0003900000 */
[----:B------:R-:W2:Y:S02]  /*94b0*/  @!P0 SYNCS.PHASECHK.TRANS64 P0, [R3+URZ+0x140], R12 ;  /* 0x0001400c030085a7 */ /* 0x000ea400080010ff */
[----:B--2---:R-:W-:Y:S05]  /*94c0*/  @!P0 BRA `(.L_x_193) ;  /* 0xfffffffc00f08947 */ /* 0x004fea000383ffff */
[----:B------:R-:W-:Y:S05]  /*94d0*/  BRA `(.L_x_194) ;  /* 0xffffffb800a07947 */ /* 0x000fea000383ffff */
.L_x_83:
[----:B------:R-:W-:Y:S07]  /*94e0*/  MOV R3, UR22 ;  /* 0x0000001600037c02 */ /* 0x000fee0008000f00 */
.L_x_195:
[----:B-1----:R1:W2:Y:S02]  /*94f0*/  SYNCS.PHASECHK.TRANS64.TRYWAIT P0, [R3+URZ+0x148], R12 ;  /* 0x0001480c030075a7 */ /* 0x0022a400080011ff */
[----:B--2---:R-:W-:Y:S05]  /*9500*/  @!P0 NANOSLEEP.SYNCS 0x989680 ;  /* 0x009896800000895d */ /* 0x004fea0003900000 */
[----:B------:R-:W2:Y:S02]  /*9510*/  @!P0 SYNCS.PHASECHK.TRANS64 P0, [R3+URZ+0x148], R12 ;  /* 0x0001480c030085a7 */ /* 0x000ea400080010ff */
[----:B--2---:R-:W-:Y:S05]  /*9520*/  @!P0 BRA `(.L_x_195) ;  /* 0xfffffffc00f08947 */ /* 0x004fea000383ffff */
[----:B------:R-:W-:Y:S05]  /*9530*/  BRA `(.L_x_196) ;  /* 0xffffffbc00287947 */ /* 0x000fea000383ffff */
.L_x_85:
[----:B------:R-:W-:-:S07]  /*9540*/  MOV R0, UR22 ;  /* 0x0000001600007c02 */ /* 0x000fce0008000f00 */
.L_x_197:
[----:B-1----:R1:W3:Y:S02]  /*9550*/  SYNCS.PHASECHK.TRANS64.TRYWAIT P0, [R0+URZ+0x130], R3 ;  /* 0x00013003000075a7 */ /* 0x0022e400080011ff */
[----:B---3--:R-:W-:Y:S05]  /*9560*/  @!P0 NANOSLEEP.SYNCS 0x989680 ;  /* 0x009896800000895d */ /* 0x008fea0003900000 */
[----:B------:R-:W3:Y:S02]  /*9570*/  @!P0 SYNCS.PHASECHK.TRANS64 P0, [R0+URZ+0x130], R3 ;  /* 0x00013003000085a7 */ /* 0x000ee400080010ff */
[----:B---3--:R-:W-:Y:S05]  /*9580*/  @!P0 BRA `(.L_x_197) ;  /* 0xfffffffc00f08947 */ /* 0x008fea000383ffff */
[----:B------:R-:W-:Y:S05]  /*9590*/  BRA `(.L_x_198) ;  /* 0xffffffbc008c7947 */ /* 0x000fea000383ffff */
.L_x_86:
[----:B-1----:R-:W-:-:S07]  /*95a0*/  MOV R0, UR22 ;  /* 0x0000001600007c02 */ /* 0x002fce0008000f00 */
.L_x_199:
[----:B-1----:R1:W3:Y:S02]  /*95b0*/  SYNCS.PHASECHK.TRANS64.TRYWAIT P0, [R0+URZ+0x138], R3 ;  /* 0x00013803000075a7 */ /* 0x0022e400080011ff */
[----:B---3--:R-:W-:Y:S05]  /*95c0*/  @!P0 NANOSLEEP.SYNCS 0x989680 ;  /* 0x009896800000895d */ /* 0x008fea0003900000 */
[----:B------:R-:W3:Y:S02]  /*95d0*/  @!P0 SYNCS.PHASECHK.TRANS64 P0, [R0+URZ+0x138], R3 ;  /* 0x00013803000085a7 */ /* 0x000ee400080010ff */
[----:B---3--:R-:W-:Y:S05]  /*95e0*/  @!P0 BRA `(.L_x_199) ;  /* 0xfffffffc00f08947 */ /* 0x008fea000383ffff */
[----:B------:R-:W-:Y:S05]  /*95f0*/  BRA `(.L_x_200) ;  /* 0xffffffbc007c7947 */ /* 0x000fea000383ffff */
.L_x_87:
[----:B-1----:R-:W-:-:S07]  /*9600*/  MOV R0, UR22 ;  /* 0x0000001600007c02 */ /* 0x002fce0008000f00 */
.L_x_201:
[----:B-1----:R1:W3:Y:S02]  /*9610*/  SYNCS.PHASECHK.TRANS64.TRYWAIT P0, [R0+URZ+0x140], R3 ;  /* 0x00014003000075a7 */ /* 0x0022e400080011ff */
[----:B---3--:R-:W-:Y:S05]  /*9620*/  @!P0 NANOSLEEP.SYNCS 0x989680 ;  /* 0x009896800000895d */ /* 0x008fea0003900000 */
[----:B------:R-:W3:Y:S02]  /*9630*/  @!P0 SYNCS.PHASECHK.TRANS64 P0, [R0+URZ+0x140], R3 ;  /* 0x00014003000085a7 */ /* 0x000ee400080010ff */
[----:B---3--:R-:W-:Y:S05]  /*9640*/  @!P0 BRA `(.L_x_201) ;  /* 0xfffffffc00f08947 */ /* 0x008fea000383ffff */
[----:B------:R-:W-:Y:S05]  /*9650*/  BRA `(.L_x_202) ;  /* 0xffffffbc006c7947 */ /* 0x000fea000383ffff */
.L_x_89:
[----:B------:R-:W-:Y:S07]  /*9660*/  MOV R0, UR50 ;  /* 0x0000003200007c02 */ /* 0x000fee0008000f00 */
.L_x_203:
[----:B-1----:R1:W2:Y:S02]  /*9670*/  SYNCS.PHASECHK.TRANS64.TRYWAIT P0, [R0+URZ+0x160], R3 ;  /* 0x00016003000075a7 */ /* 0x0022a400080011ff */
[----:B--2---:R-:W-:Y:S05]  /*9680*/  @!P0 NANOSLEEP.SYNCS 0x989680 ;  /* 0x009896800000895d */ /* 0x004fea0003900000 */
[----:B------:R-:W2:Y:S02]  /*9690*/  @!P0 SYNCS.PHASECHK.TRANS64 P0, [R0+URZ+0x160], R3 ;  /* 0x00016003000085a7 */ /* 0x000ea400080010ff */
[----:B--2---:R-:W-:Y:S05]  /*96a0*/  @!P0 BRA `(.L_x_203) ;  /* 0xfffffffc00f08947 */ /* 0x004fea000383ffff */
[----:B------:R-:W-:Y:S05]  /*96b0*/  BRA `(.L_x_204) ;  /* 0xffffffc000487947 */ /* 0x000fea000383ffff */
.L_x_100:
[----:B-1----:R-:W-:Y:S04]  /*96c0*/  MOV R2, UR50 ;  /* 0x0000003200027c02 */ /* 0x002fe80008000f00 */
[----:B------:R1:W3:Y:S03]  /*96d0*/  SYNCS.PHASECHK.TRANS64.TRYWAIT P1, [R2+URZ+0x110], R3 ;  /* 0x00011003020075a7 */ /* 0x0002e600080211ff */
[----:B---3--:R-:W-:Y:S05]  /*96e0*/  @!P1 NANOSLEEP.SYNCS 0x989680 ;  /* 0x009896800000995d */ /* 0x008fea0003900000 */
[----:B------:R-:W3:Y:S02]  /*96f0*/  @!P1 SYNCS.PHASECHK.TRANS64 P1, [R2+URZ+0x110], R3 ;  /* 0x00011003020095a7 */ /* 0x000ee400080210ff */
[----:B---3--:R-:W-:Y:S05]  /*9700*/  @!P1 BRA `(.L_x_100) ;  /* 0xfffffffc00ec9947 */ /* 0x008fea000383ffff */
[----:B------:R-:W-:Y:S05]  /*9710*/  BRA `(.L_x_99) ;  /* 0xffffffcc00707947 */ /* 0x000fea000383ffff */
.L_x_102:
[----:B-1----:R1:W4:Y:S02]  /*9720*/  SYNCS.PHASECHK.TRANS64.TRYWAIT P0, [R83+URZ+0x170], R0 ;  /* 0x00017000530075a7 */ /* 0x00232400080011ff */
[----:B----4-:R-:W-:Y:S05]  /*9730*/  @!P0 NANOSLEEP.SYNCS 0x989680 ;  /* 0x009896800000895d */ /* 0x010fea0003900000 */
[----:B------:R-:W4:Y:S02]  /*9740*/  @!P0 SYNCS.PHASECHK.TRANS64 P0, [R83+URZ+0x170], R0 ;  /* 0x00017000530085a7 */ /* 0x000f2400080010ff */
[----:B----4-:R-:W-:Y:S05]  /*9750*/  @!P0 BRA `(.L_x_102) ;  /* 0xfffffffc00f08947 */ /* 0x010fea000383ffff */
[----:B------:R-:W-:Y:S05]  /*9760*/  BRA `(.L_x_101) ;  /* 0xffffffcc00947947 */ /* 0x000fea000383ffff */
.L_x_111:
[----:B--2---:R2:W4:Y:S02]  /*9770*/  SYNCS.PHASECHK.TRANS64.TRYWAIT P0, [R4+URZ+0x110], R3 ;  /* 0x00011003040075a7 */ /* 0x00452400080011ff */
[----:B----4-:R-:W-:Y:S05]  /*9780*/  @!P0 NANOSLEEP.SYNCS 0x989680 ;  /* 0x009896800000895d */ /* 0x010fea0003900000 */
[----:B------:R-:W4:Y:S02]  /*9790*/  @!P0 SYNCS.PHASECHK.TRANS64 P0, [R4+URZ+0x110], R3 ;  /* 0x00011003040085a7 */ /* 0x000f2400080010ff */
[----:B----4-:R-:W-:Y:S05]  /*97a0*/  @!P0 BRA `(.L_x_111) ;  /* 0xfffffffc00f08947 */ /* 0x010fea000383ffff */
[----:B------:R-:W-:Y:S05]  /*97b0*/  BRA `(.L_x_110) ;  /* 0xffffffd400887947 */ /* 0x000fea000383ffff */
.L_x_119:
[----:B-1----:R1:W4:Y:S02]  /*97c0*/  SYNCS.PHASECHK.TRANS64.TRYWAIT P0, [R16+URZ+0x110], R3 ;  /* 0x00011003100075a7 */ /* 0x00232400080011ff */
[----:B----4-:R-:W-:Y:S05]  /*97d0*/  @!P0 NANOSLEEP.SYNCS 0x989680 ;  /* 0x009896800000895d */ /* 0x010fea0003900000 */
[----:B------:R-:W4:Y:S02]  /*97e0*/  @!P0 SYNCS.PHASECHK.TRANS64 P0, [R16+URZ+0x110], R3 ;  /* 0x00011003100085a7 */ /* 0x000f2400080010ff */
[----:B----4-:R-:W-:Y:S05]  /*97f0*/  @!P0 BRA `(.L_x_119) ;  /* 0xfffffffc00f08947 */ /* 0x010fea000383ffff */
[----:B------:R-:W-:Y:S05]  /*9800*/  BRA `(.L_x_118) ;  /* 0xffffffdc00987947 */ /* 0x000fea000383ffff */
.L_x_127:
[----:B--2---:R2:W4:Y:S02]  /*9810*/  SYNCS.PHASECHK.TRANS64.TRYWAIT P0, [R17+URZ+0x110], R0 ;  /* 0x00011000110075a7 */ /* 0x00452400080011ff */
[----:B----4-:R-:W-:Y:S05]  /*9820*/  @!P0 NANOSLEEP.SYNCS 0x989680 ;  /* 0x009896800000895d */ /* 0x010fea0003900000 */
[----:B------:R-:W4:Y:S02]  /*9830*/  @!P0 SYNCS.PHASECHK.TRANS64 P0, [R17+URZ+0x110], R0 ;  /* 0x00011000110085a7 */ /* 0x000f2400080010ff */
[----:B----4-:R-:W-:Y:S05]  /*9840*/  @!P0 BRA `(.L_x_127) ;  /* 0xfffffffc00f08947 */ /* 0x010fea000383ffff */
[----:B------:R-:W-:Y:S05]  /*9850*/  BRA `(.L_x_126) ;  /* 0xffffffe400a47947 */ /* 0x000fea000383ffff */
        .weak           $__internal_0_$__cuda_sm10x_tcgen05_guardrail_trap_col_being_dealloced_not_returned_by_alloc
        .type           $__internal_0_$__cuda_sm10x_tcgen05_guardrail_trap_col_being_dealloced_not_returned_by_alloc,@function
        .size           $__internal_0_$__cuda_sm10x_tcgen05_guardrail_trap_col_being_dealloced_not_returned_by_alloc,($__internal_1_$__cuda_sm10x_tcgen05_guardrail_trap_phase_invalid_during_alloc - $__internal_0_$__cuda_sm10x_tcgen05_guardrail_trap_col_being_dealloced_not_returned_by_alloc)
$__internal_0_$__cuda_sm10x_tcgen05_guardrail_trap_col_being_dealloced_not_returned_by_alloc:
[----:B------:R-:W-:Y:S05]  /*9860*/  BPT.TRAP 0x1 ;  /* 0x000000040000795c */ /* 0x000fea0000300000 */
[----:B------:R-:W-:-:S04]  /*9870*/  HFMA2 R3, -RZ, RZ, 0, 0 ;  /* 0x00000000ff037431 */ /* 0x000fc800000001ff */
[----:B------:R-:W-:Y:S05]  /*9880*/  RET.REL.NODEC R2 `(_ZN7cutlass13device_kernelINS_4conv6kernel13ConvUniversalINS1_16ConvProblemShapeILNS1_8OperatorE0ELi2EEENS1_10collective14CollectiveConvINS1_47MainloopSm100TmaUmmaWarpSpecializedImplicitGemmILS5_0ELi17ELi2ELi1ELi2EN4cute5tupleIJNSA_1CILi1EEESD_SD_EEEEENSB_IJNSC_ILi64EEENSC_ILi128EEENSB_IJNSC_ILi32EEEEEEEEENS_6half_tESL_NSA_8TiledMMAINSA_8MMA_AtomIJNSA_20SM100_MMA_F16BF16_SSISL_SL_fLi64ELi128ELNSA_4UMMA5MajorE0ELSQ_0ELNSP_7ScaleInE0ELSR_0EEEEEENSA_6LayoutISE_NSB_IJNSC_ILi0EEESV_SV_EEEEENSB_IJNSA_10UnderscoreESY_SY_EEEEENS7_6detail27Sm100ImplicitGemmTileTraitsINSA_20SM90_TMA_LOAD_IM2COLENSA_14ComposedLayoutINSA_7SwizzleILi2ELi4ELi3EEENSA_18smem_ptr_flag_bitsILi16EEENSU_INSB_IJNSC_ILi8EEESI_EEENSB_IJSI_SD_EEEEEEEvEENS12_INSA_13SM90_TMA_LOADES1D_vEEEENS_8epilogue10collective18CollectiveEpilogueINS1I_23Sm100TmaWarpSpecializedILi4ELi2ELi16ELb1ELb0EEEJSK_NSB_IJNSU_ISG_SD_EENSU_ISI_SD_EEEEESL_NSB_IJNSB_IJlllEEESD_SV_EEESL_S1R_NS1I_6fusion15FusionCallbacksIS1M_NS1S_17LinearCombinationISL_fSL_fLNS_15FloatRoundStyleE2EEESK_S1P_JEEENSA_5SM1004TMEM4LOAD26SM100_TMEM_LOAD_16dp256b4xES13_S1D_NSA_17SM75_U32x4_LDSM_NENSA_21SM90_TMA_STORE_IM2COLES1D_NSA_17SM90_U32x4_STSM_NENSA_39AutoVectorizingCopyWithAssumedAlignmentILi128EEEEEEvvEEEEvNT_6ParamsE) ;  /* 0xffffff6402dc7950 */ /* 0x000fea0003c3ffff */
        .weak           $__internal_1_$__cuda_sm10x_tcgen05_guardrail_trap_phase_invalid_during_alloc
        .type           $__internal_1_$__cuda_sm10x_tcgen05_guardrail_trap_phase_invalid_during_alloc,@function
        .size           $__internal_1_$__cuda_sm10x_tcgen05_guardrail_trap_phase_invalid_during_alloc,($__internal_2_$__cuda_sm10x_tcgen05_guardrail_trap_unallocated_columns_being_dealloced - $__internal_1_$__cuda_sm10x_tcgen05_guardrail_trap_phase_invalid_during_alloc)
$__internal_1_$__cuda_sm10x_tcgen05_guardrail_trap_phase_invalid_during_alloc:
[----:B------:R-:W-:Y:S05]  /*9890*/  BPT.TRAP 0x1 ;  /* 0x000000040000795c */ /* 0x000fea0000300000 */
[----:B------:R-:W-:-:S04]  /*98a0*/  MOV R3, 0x0 ;  /* 0x0000000000037802 */ /* 0x000fc80000000f00 */
[----:B------:R-:W-:Y:S05]  /*98b0*/  RET.REL.NODEC R2 `(_ZN7cutlass13device_kernelINS_4conv6kernel13ConvUniversalINS1_16ConvProblemShapeILNS1_8OperatorE0ELi2EEENS1_10collective14CollectiveConvINS1_47MainloopSm100TmaUmmaWarpSpecializedImplicitGemmILS5_0ELi17ELi2ELi1ELi2EN4cute5tupleIJNSA_1CILi1EEESD_SD_EEEEENSB_IJNSC_ILi64EEENSC_ILi128EEENSB_IJNSC_ILi32EEEEEEEEENS_6half_tESL_NSA_8TiledMMAINSA_8MMA_AtomIJNSA_20SM100_MMA_F16BF16_SSISL_SL_fLi64ELi128ELNSA_4UMMA5MajorE0ELSQ_0ELNSP_7ScaleInE0ELSR_0EEEEEENSA_6LayoutISE_NSB_IJNSC_ILi0EEESV_SV_EEEEENSB_IJNSA_10UnderscoreESY_SY_EEEEENS7_6detail27Sm100ImplicitGemmTileTraitsINSA_20SM90_TMA_LOAD_IM2COLENSA_14ComposedLayoutINSA_7SwizzleILi2ELi4ELi3EEENSA_18smem_ptr_flag_bitsILi16EEENSU_INSB_IJNSC_ILi8EEESI_EEENSB_IJSI_SD_EEEEEEEvEENS12_INSA_13SM90_TMA_LOADES1D_vEEEENS_8epilogue10collective18CollectiveEpilogueINS1I_23Sm100TmaWarpSpecializedILi4ELi2ELi16ELb1ELb0EEEJSK_NSB_IJNSU_ISG_SD_EENSU_ISI_SD_EEEEESL_NSB_IJNSB_IJlllEEESD_SV_EEESL_S1R_NS1I_6fusion15FusionCallbacksIS1M_NS1S_17LinearCombinationISL_fSL_fLNS_15FloatRoundStyleE2EEESK_S1P_JEEENSA_5SM1004TMEM4LOAD26SM100_TMEM_LOAD_16dp256b4xES13_S1D_NSA_17SM75_U32x4_LDSM_NENSA_21SM90_TMA_STORE_IM2COLES1D_NSA_17SM90_U32x4_STSM_NENSA_39AutoVectorizingCopyWithAssumedAlignmentILi128EEEEEEvvEEEEvNT_6ParamsE) ;  /* 0xffffff6402d07950 */ /* 0x000fea0003c3ffff */
        .weak           $__internal_2_$__cuda_sm10x_tcgen05_guardrail_trap_unallocated_columns_being_dealloced
        .type           $__internal_2_$__cuda_sm10x_tcgen05_guardrail_trap_unallocated_columns_being_dealloced,@function
        .size           $__internal_2_$__cuda_sm10x_tcgen05_guardrail_trap_unallocated_columns_being_dealloced,(.L_x_206 - $__internal_2_$__cuda_sm10x_tcgen05_guardrail_trap_unallocated_columns_being_dealloced)
$__internal_2_$__cuda_sm10x_tcgen05_guardrail_trap_unallocated_columns_being_dealloced:
[----:B------:R-:W-:Y:S05]  /*98c0*/  BPT.TRAP 0x1 ;  /* 0x000000040000795c */ /* 0x000fea0000300000 */
[----:B------:R-:W-:-:S04]  /*98d0*/  HFMA2 R3, -RZ, RZ, 0, 0 ;  /* 0x00000000ff037431 */ /* 0x000fc800000001ff */
[----:B------:R-:W-:Y:S05]  /*98e0*/  RET.REL.NODEC R2 `(_ZN7cutlass13device_kernelINS_4conv6kernel13ConvUniversalINS1_16ConvProblemShapeILNS1_8OperatorE0ELi2EEENS1_10collective14CollectiveConvINS1_47MainloopSm100TmaUmmaWarpSpecializedImplicitGemmILS5_0ELi17ELi2ELi1ELi2EN4cute5tupleIJNSA_1CILi1EEESD_SD_EEEEENSB_IJNSC_ILi64EEENSC_ILi128EEENSB_IJNSC_ILi32EEEEEEEEENS_6half_tESL_NSA_8TiledMMAINSA_8MMA_AtomIJNSA_20SM100_MMA_F16BF16_SSISL_SL_fLi64ELi128ELNSA_4UMMA5MajorE0ELSQ_0ELNSP_7ScaleInE0ELSR_0EEEEEENSA_6LayoutISE_NSB_IJNSC_ILi0EEESV_SV_EEEEENSB_IJNSA_10UnderscoreESY_SY_EEEEENS7_6detail27Sm100ImplicitGemmTileTraitsINSA_20SM90_TMA_LOAD_IM2COLENSA_14ComposedLayoutINSA_7SwizzleILi2ELi4ELi3EEENSA_18smem_ptr_flag_bitsILi16EEENSU_INSB_IJNSC_ILi8EEESI_EEENSB_IJSI_SD_EEEEEEEvEENS12_INSA_13SM90_TMA_LOADES1D_vEEEENS_8epilogue10collective18CollectiveEpilogueINS1I_23Sm100TmaWarpSpecializedILi4ELi2ELi16ELb1ELb0EEEJSK_NSB_IJNSU_ISG_SD_EENSU_ISI_SD_EEEEESL_NSB_IJNSB_IJlllEEESD_SV_EEESL_S1R_NS1I_6fusion15FusionCallbacksIS1M_NS1S_17LinearCombinationISL_fSL_fLNS_15FloatRoundStyleE2EEESK_S1P_JEEENSA_5SM1004TMEM4LOAD26SM100_TMEM_LOAD_16dp256b4xES13_S1D_NSA_17SM75_U32x4_LDSM_NENSA_21SM90_TMA_STORE_IM2COLES1D_NSA_17SM90_U32x4_STSM_NENSA_39AutoVectorizingCopyWithAssumedAlignmentILi128EEEEEEvvEEEEvNT_6ParamsE) ;  /* 0xffffff6402c47950 */ /* 0x000fea0003c3ffff */
.L_x_205:
[----:B------:R-:W-:-:S00]  /*98f0*/  BRA `(.L_x_205) ;  /* 0xfffffffc00fc7947 */ /* 0x000fc0000383ffff */
[----:B------:R-:W-:-:S00]  /*9900*/  NOP ;  /* 0x0000000000007918 */ /* 0x000fc00000000000 */
[----:B------:R-:W-:-:S00]  /*9910*/  NOP ;  /* 0x0000000000007918 */ /* 0x000fc00000000000 */
[----:B------:R-:W-:-:S00]  /*9920*/  NOP ;  /* 0x0000000000007918 */ /* 0x000fc00000000000 */
[----:B------:R-:W-:-:S00]  /*9930*/  NOP ;  /* 0x0000000000007918 */ /* 0x000fc00000000000 */
[----:B------:R-:W-:-:S00]  /*9940*/  NOP ;  /* 0x0000000000007918 */ /* 0x000fc00000000000 */
[----:B------:R-:W-:-:S00]  /*9950*/  NOP ;  /* 0x0000000000007918 */ /* 0x000fc00000000000 */
[----:B------:R-:W-:-:S00]  /*9960*/  NOP ;  /* 0x0000000000007918 */ /* 0x000fc00000000000 */
[----:B------:R-:W-:-:S00]  /*9970*/  NOP ;  /* 0x0000000000007918 */ /* 0x000fc00000000000 */
.L_x_206:


//--------------------- .nv.global.init           --------------------------
	.section	.nv.global.init,"aw",@progbits
.nv.global.init:
	.type		$str$29,@object
	.size		$str$29,($str$30 - $str$29)
$str$29:
        /*0000*/ 	.byte	0x28, 0x61, 0x64, 0x64, 0x72, 0x65, 0x73, 0x73, 0x20, 0x26, 0x20, 0x6d, 0x61, 0x73, 0x6b, 0x29
        /*0010*/ 	.byte	0x20, 0x3d, 0x3d, 0x20, 0x30, 0x00
	.type		$str$30,@object
	.size		$str$30,($str$28 - $str$30)
$str$30:
        /*0016*/ 	.byte	0x2f, 0x74, 0x6d, 0x70, 0x2f, 0x63, 0x75, 0x74, 0x6c, 0x61, 0x73, 0x73, 0x5f, 0x73, 0x77, 0x65
        /*0026*/ 	.byte	0x65, 0x70, 0x5f, 0x73, 0x72, 0x63, 0x2f, 0x69, 0x6e, 0x63, 0x6c, 0x75, 0x64, 0x65, 0x2f, 0x63
        /*0036*/ 	.byte	0x75, 0x74, 0x65, 0x2f, 0x70, 0x6f, 0x69, 0x6e, 0x74, 0x65, 0x72, 0x5f, 0x66, 0x6c, 0x61, 0x67
        /*0046*/ 	.byte	0x67, 0x65, 0x64, 0x2e, 0x68, 0x70, 0x70, 0x00
	.type		$str$28,@object
	.size		$str$28,($str$27 - $str$28)
$str$28:
        /*004e*/ 	.byte	0x2f, 0x74, 0x6d, 0x70, 0x2f, 0x63, 0x75, 0x74, 0x6c, 0x61, 0x73, 0x73, 0x5f, 0x73, 0x77, 0x65
        /*005e*/ 	.byte	0x65, 0x70, 0x5f, 0x73, 0x72, 0x63, 0x2f, 0x69, 0x6e, 0x63, 0x6c, 0x75, 0x64, 0x65, 0x2f, 0x63
        /*006e*/ 	.byte	0x75, 0x74, 0x65, 0x2f, 0x61, 0x74, 0x6f, 0x6d, 0x2f, 0x63, 0x6f, 0x70, 0x79, 0x5f, 0x74, 0x72
        /*007e*/ 	.byte	0x61, 0x69, 0x74, 0x73, 0x5f, 0x73, 0x6d, 0x31, 0x30, 0x30, 0x2e, 0x68, 0x70, 0x70, 0x00
	.type		$str$27,@object
	.size		$str$27,(__unnamed_1 - $str$27)
$str$27:
        /*008d*/ 	.byte	0x28, 0x28, 0x75, 0x69, 0x6e, 0x74, 0x33, 0x32, 0x5f, 0x74, 0x28, 0x74, 0x68, 0x72, 0x65, 0x61
        /*009d*/ 	.byte	0x64, 0x49, 0x64, 0x78, 0x2e, 0x78, 0x29, 0x20, 0x2f, 0x20, 0x33, 0x32, 0x29, 0x20, 0x25, 0x20
        /*00ad*/ 	.byte	0x34, 0x29, 0x20, 0x3d, 0x3d, 0x20, 0x28, 0x28, 0x28, 0x74, 0x6d, 0x65, 0x6d, 0x5f, 0x61, 0x64
        /*00bd*/ 	.byte	0x64, 0x72, 0x20, 0x3e, 0x3e, 0x20, 0x31, 0x36, 0x29, 0x20, 0x2f, 0x20, 0x33, 0x32, 0x29, 0x20
        /*00cd*/ 	.byte	0x25, 0x20, 0x34, 0x29, 0x00
	.type		__unnamed_1,@object
	.size		__unnamed_1,(__unnamed_2 - __unnamed_1)
__unnamed_1:
        /*00d2*/ 	.byte	0x61, 0x75, 0x74, 0x6f, 0x20, 0x63, 0x75, 0x74, 0x65, 0x3a, 0x3a, 0x61, 0x73, 0x5f, 0x70, 0x6f
        /* <DEDUP_REMOVED lines=24> */
        /*0262*/ 	.byte	0x3e, 0x3e, 0x3e, 0x5d, 0x00
	.type		__unnamed_2,@object
	.size		__unnamed_2,(.L_2 - __unnamed_2)
__unnamed_2:
        /* <DEDUP_REMOVED lines=46> */
.L_2:


//--------------------- .nv.shared._ZN7cutlass13device_kernelINS_4conv6kernel13ConvUniversalINS1_16ConvProblemShapeILNS1_8OperatorE0ELi2EEENS1_10collective14CollectiveConvINS1_47MainloopSm100TmaUmmaWarpSpecializedImplicitGemmILS5_0ELi17ELi2ELi1ELi2EN4cute5tupleIJNSA_1CILi1EEESD_SD_EEEEENSB_IJNSC_ILi64EEENSC_ILi128EEENSB_IJNSC_ILi32EEEEEEEEENS_6half_tESL_NSA_8TiledMMAINSA_8MMA_AtomIJNSA_20SM100_MMA_F16BF16_SSISL_SL_fLi64ELi128ELNSA_4UMMA5MajorE0ELSQ_0ELNSP_7ScaleInE0ELSR_0EEEEEENSA_6LayoutISE_NSB_IJNSC_ILi0EEESV_SV_EEEEENSB_IJNSA_10UnderscoreESY_SY_EEEEENS7_6detail27Sm100ImplicitGemmTileTraitsINSA_20SM90_TMA_LOAD_IM2COLENSA_14ComposedLayoutINSA_7SwizzleILi2ELi4ELi3EEENSA_18smem_ptr_flag_bitsILi16EEENSU_INSB_IJNSC_ILi8EEESI_EEENSB_IJSI_SD_EEEEEEEvEENS12_INSA_13SM90_TMA_LOADES1D_vEEEENS_8epilogue10collective18CollectiveEpilogueINS1I_23Sm100TmaWarpSpecializedILi4ELi2ELi16ELb1ELb0EEEJSK_NSB_IJNSU_ISG_SD_EENSU_ISI_SD_EEEEESL_NSB_IJNSB_IJlllEEESD_SV_EEESL_S1R_NS1I_6fusion15FusionCallbacksIS1M_NS1S_17LinearCombinationISL_fSL_fLNS_15FloatRoundStyleE2EEESK_S1P_JEEENSA_5SM1004TMEM4LOAD26SM100_TMEM_LOAD_16dp256b4xES13_S1D_NSA_17SM75_U32x4_LDSM_NENSA_21SM90_TMA_STORE_IM2COLES1D_NSA_17SM90_U32x4_STSM_NENSA_39AutoVectorizingCopyWithAssumedAlignmentILi128EEEEEEvvEEEEvNT_6ParamsE --------------------------
	.section	.nv.shared._ZN7cutlass13device_kernelINS_4conv6kernel13ConvUniversalINS1_16ConvProblemShapeILNS1_8OperatorE0ELi2EEENS1_10collective14CollectiveConvINS1_47MainloopSm100TmaUmmaWarpSpecializedImplicitGemmILS5_0ELi17ELi2ELi1ELi2EN4cute5tupleIJNSA_1CILi1EEESD_SD_EEEEENSB_IJNSC_ILi64EEENSC_ILi128EEENSB_IJNSC_ILi32EEEEEEEEENS_6half_tESL_NSA_8TiledMMAINSA_8MMA_AtomIJNSA_20SM100_MMA_F16BF16_SSISL_SL_fLi64ELi128ELNSA_4UMMA5MajorE0ELSQ_0ELNSP_7ScaleInE0ELSR_0EEEEEENSA_6LayoutISE_NSB_IJNSC_ILi0EEESV_SV_EEEEENSB_IJNSA_10UnderscoreESY_SY_EEEEENS7_6detail27Sm100ImplicitGemmTileTraitsINSA_20SM90_TMA_LOAD_IM2COLENSA_14ComposedLayoutINSA_7SwizzleILi2ELi4ELi3EEENSA_18smem_ptr_flag_bitsILi16EEENSU_INSB_IJNSC_ILi8EEESI_EEENSB_IJSI_SD_EEEEEEEvEENS12_INSA_13SM90_TMA_LOADES1D_vEEEENS_8epilogue10collective18CollectiveEpilogueINS1I_23Sm100TmaWarpSpecializedILi4ELi2ELi16ELb1ELb0EEEJSK_NSB_IJNSU_ISG_SD_EENSU_ISI_SD_EEEEESL_NSB_IJNSB_IJlllEEESD_SV_EEESL_S1R_NS1I_6fusion15FusionCallbacksIS1M_NS1S_17LinearCombinationISL_fSL_fLNS_15FloatRoundStyleE2EEESK_S1P_JEEENSA_5SM1004TMEM4LOAD26SM100_TMEM_LOAD_16dp256b4xES13_S1D_NSA_17SM75_U32x4_LDSM_NENSA_21SM90_TMA_STORE_IM2COLES1D_NSA_17SM90_U32x4_STSM_NENSA_39AutoVectorizingCopyWithAssumedAlignmentILi128EEEEEEvvEEEEvNT_6ParamsE,"aw",@nobits
	.sectionflags	@""
	.align	16
	.zero		1024


//--------------------- .nv.shared.reserved.0     --------------------------
	.section	.nv.shared.reserved.0,"aw",@nobits
	.weak		__nv_reservedSMEM_offset_0_alias
	.size		__nv_reservedSMEM_offset_0_alias, 0, 64
	.other		__nv_reservedSMEM_offset_0_alias,@"STO_CUDA_RESERVED_SHARED STV_DEFAULT"
__nv_reservedSMEM_offset_0_alias:
	.zero		0
.nv.shared.reserved.0:
	.zero		64
	.weak		__nv_reservedSMEM_tcgen05_partition
	.type		__nv_reservedSMEM_tcgen05_partition,@object
	.size		__nv_reservedSMEM_tcgen05_partition,(.L_0 - __nv_reservedSMEM_tcgen05_partition)
__nv_reservedSMEM_tcgen05_partition:
	.zero		32
.L_0:


//--------------------- .nv.global                --------------------------
	.section	.nv.global,"aw",@nobits
.nv.global:
	.type		_ZN39_INTERNAL_1893f3b8_4_k_cu_e68a0e29_35984cute1_E,@object
	.size		_ZN39_INTERNAL_1893f3b8_4_k_cu_e68a0e29_35984cute1_E,(_ZN39_INTERNAL_1893f3b8_4_k_cu_e68a0e29_35984cuda3std3__45__cpo6cbeginE - _ZN39_INTERNAL_1893f3b8_4_k_cu_e68a0e29_35984cute1_E)
_ZN39_INTERNAL_1893f3b8_4_k_cu_e68a0e29_35984cute1_E:
	.zero		1
	.type		_ZN39_INTERNAL_1893f3b8_4_k_cu_e68a0e29_35984cuda3std3__45__cpo6cbeginE,@object
	.size		_ZN39_INTERNAL_1893f3b8_4_k_cu_e68a0e29_35984cuda3std3__45__cpo6cbeginE,(_ZN39_INTERNAL_1893f3b8_4_k_cu_e68a0e29_35984cuda3std3__48in_placeE - _ZN39_INTERNAL_1893f3b8_4_k_cu_e68a0e29_35984cuda3std3__45__cpo6cbeginE)
_ZN39_INTERNAL_1893f3b8_4_k_cu_e68a0e29_35984cuda3std3__45__cpo6cbeginE:
	.zero		1
	.type		_ZN39_INTERNAL_1893f3b8_4_k_cu_e68a0e29_35984cuda3std3__48in_placeE,@object
	.size		_ZN39_INTERNAL_1893f3b8_4_k_cu_e68a0e29_35984cuda3std3__48in_placeE,(_ZN39_INTERNAL_1893f3b8_4_k_cu_e68a0e29_35984cuda3std6ranges3__45__cpo9iter_moveE - _ZN39_INTERNAL_1893f3b8_4_k_cu_e68a0e29_35984cuda3std3__48in_placeE)
_ZN39_INTERNAL_1893f3b8_4_k_cu_e68a0e29_35984cuda3std3__48in_placeE:
	.zero		1
	.type		_ZN39_INTERNAL_1893f3b8_4_k_cu_e68a0e29_35984cuda3std6ranges3__45__cpo9iter_moveE,@object
	.size		_ZN39_INTERNAL_1893f3b8_4_k_cu_e68a0e29_35984cuda3std6ranges3__45__cpo9iter_moveE,(_ZN39_INTERNAL_1893f3b8_4_k_cu_e68a0e29_35984cuda3std3__45__cpo5beginE - _ZN39_INTERNAL_1893f3b8_4_k_cu_e68a0e29_35984cuda3std6ranges3__45__cpo9iter_moveE)
_ZN39_INTERNAL_1893f3b8_4_k_cu_e68a0e29_35984cuda3std6ranges3__45__cpo9iter_moveE:
	.zero		1
	.type		_ZN39_INTERNAL_1893f3b8_4_k_cu_e68a0e29_35984cuda3std3__45__cpo5beginE,@object
	.size		_ZN39_INTERNAL_1893f3b8_4_k_cu_e68a0e29_35984cuda3std3__45__cpo5beginE,(_ZN39_INTERNAL_1893f3b8_4_k_cu_e68a0e29_35984cuda3std3__441_GLOBAL__N__1893f3b8_4_k_cu_e68a0e29_35986ignoreE - _ZN39_INTERNAL_1893f3b8_4_k_cu_e68a0e29_35984cuda3std3__45__cpo5beginE)
_ZN39_INTERNAL_1893f3b8_4_k_cu_e68a0e29_35984cuda3std3__45__cpo5beginE:
	.zero		1
	.type		_ZN39_INTERNAL_1893f3b8_4_k_cu_e68a0e29_35984cuda3std3__441_GLOBAL__N__1893f3b8_4_k_cu_e68a0e29_35986ignoreE,@object
	.size		_ZN39_INTERNAL_1893f3b8_4_k_cu_e68a0e29_35984cuda3std3__441_GLOBAL__N__1893f3b8_4_k_cu_e68a0e29_35986ignoreE,(_ZN39_INTERNAL_1893f3b8_4_k_cu_e68a0e29_35984cute7productE - _ZN39_INTERNAL_1893f3b8_4_k_cu_e68a0e29_35984cuda3std3__441_GLOBAL__N__1893f3b8_4_k_cu_e68a0e29_35986ignoreE)
_ZN39_INTERNAL_1893f3b8_4_k_cu_e68a0e29_35984cuda3std3__441_GLOBAL__N__1893f3b8_4_k_cu_e68a0e29_35986ignoreE:
	.zero		1
	.type		_ZN39_INTERNAL_1893f3b8_4_k_cu_e68a0e29_35984cute7productE,@object
	.size		_ZN39_INTERNAL_1893f3b8_4_k_cu_e68a0e29_35984cute7productE,(_ZN39_INTERNAL_1893f3b8_4_k_cu_e68a0e29_35984cuda3std3__45__cpo3endE - _ZN39_INTERNAL_1893f3b8_4_k_cu_e68a0e29_35984cute7productE)
_ZN39_INTERNAL_1893f3b8_4_k_cu_e68a0e29_35984cute7productE:
	.zero		1
	.type		_ZN39_INTERNAL_1893f3b8_4_k_cu_e68a0e29_35984cuda3std3__45__cpo3endE,@object
	.size		_ZN39_INTERNAL_1893f3b8_4_k_cu_e68a0e29_35984cuda3std3__45__cpo3endE,(_ZN39_INTERNAL_1893f3b8_4_k_cu_e68a0e29_35984cuda3std3__419piecewise_constructE - _ZN39_INTERNAL_1893f3b8_4_k_cu_e68a0e29_35984cuda3std3__45__cpo3endE)
_ZN39_INTERNAL_1893f3b8_4_k_cu_e68a0e29_35984cuda3std3__45__cpo3endE:
	.zero		1
	.type		_ZN39_INTERNAL_1893f3b8_4_k_cu_e68a0e29_35984cuda3std3__419piecewise_constructE,@object
	.size		_ZN39_INTERNAL_1893f3b8_4_k_cu_e68a0e29_35984cuda3std3__419piecewise_constructE,(_ZN39_INTERNAL_1893f3b8_4_k_cu_e68a0e29_35984cuda3std3__45__cpo4cendE - _ZN39_INTERNAL_1893f3b8_4_k_cu_e68a0e29_35984cuda3std3__419piecewise_constructE)
_ZN39_INTERNAL_1893f3b8_4_k_cu_e68a0e29_35984cuda3std3__419piecewise_constructE:
	.zero		1
	.type		_ZN39_INTERNAL_1893f3b8_4_k_cu_e68a0e29_35984cuda3std3__45__cpo4cendE,@object
	.size		_ZN39_INTERNAL_1893f3b8_4_k_cu_e68a0e29_35984cuda3std3__45__cpo4cendE,(_ZN39_INTERNAL_1893f3b8_4_k_cu_e68a0e29_35984cuda3std6ranges3__45__cpo4swapE - _ZN39_INTERNAL_1893f3b8_4_k_cu_e68a0e29_35984cuda3std3__45__cpo4cendE)
_ZN39_INTERNAL_1893f3b8_4_k_cu_e68a0e29_35984cuda3std3__45__cpo4cendE:
	.zero		1
	.type		_ZN39_INTERNAL_1893f3b8_4_k_cu_e68a0e29_35984cuda3std6ranges3__45__cpo4swapE,@object
	.size		_ZN39_INTERNAL_1893f3b8_4_k_cu_e68a0e29_35984cuda3std6ranges3__45__cpo4swapE,(.L_10 - _ZN39_INTERNAL_1893f3b8_4_k_cu_e68a0e29_35984cuda3std6ranges3__45__cpo4swapE)
_ZN39_INTERNAL_1893f3b8_4_k_cu_e68a0e29_35984cuda3std6ranges3__45__cpo4swapE:
	.zero		1
.L_10:


//--------------------- .nv.constant0._ZN7cutlass13device_kernelINS_4conv6kernel13ConvUniversalINS1_16ConvProblemShapeILNS1_8OperatorE0ELi2EEENS1_10collective14CollectiveConvINS1_47MainloopSm100TmaUmmaWarpSpecializedImplicitGemmILS5_0ELi17ELi2ELi1ELi2EN4cute5tupleIJNSA_1CILi1EEESD_SD_EEEEENSB_IJNSC_ILi64EEENSC_ILi128EEENSB_IJNSC_ILi32EEEEEEEEENS_6half_tESL_NSA_8TiledMMAINSA_8MMA_AtomIJNSA_20SM100_MMA_F16BF16_SSISL_SL_fLi64ELi128ELNSA_4UMMA5MajorE0ELSQ_0ELNSP_7ScaleInE0ELSR_0EEEEEENSA_6LayoutISE_NSB_IJNSC_ILi0EEESV_SV_EEEEENSB_IJNSA_10UnderscoreESY_SY_EEEEENS7_6detail27Sm100ImplicitGemmTileTraitsINSA_20SM90_TMA_LOAD_IM2COLENSA_14ComposedLayoutINSA_7SwizzleILi2ELi4ELi3EEENSA_18smem_ptr_flag_bitsILi16EEENSU_INSB_IJNSC_ILi8EEESI_EEENSB_IJSI_SD_EEEEEEEvEENS12_INSA_13SM90_TMA_LOADES1D_vEEEENS_8epilogue10collective18CollectiveEpilogueINS1I_23Sm100TmaWarpSpecializedILi4ELi2ELi16ELb1ELb0EEEJSK_NSB_IJNSU_ISG_SD_EENSU_ISI_SD_EEEEESL_NSB_IJNSB_IJlllEEESD_SV_EEESL_S1R_NS1I_6fusion15FusionCallbacksIS1M_NS1S_17LinearCombinationISL_fSL_fLNS_15FloatRoundStyleE2EEESK_S1P_JEEENSA_5SM1004TMEM4LOAD26SM100_TMEM_LOAD_16dp256b4xES13_S1D_NSA_17SM75_U32x4_LDSM_NENSA_21SM90_TMA_STORE_IM2COLES1D_NSA_17SM90_U32x4_STSM_NENSA_39AutoVectorizingCopyWithAssumedAlignmentILi128EEEEEEvvEEEEvNT_6ParamsE --------------------------
	.section	.nv.constant0._ZN7cutlass13device_kernelINS_4conv6kernel13ConvUniversalINS1_16ConvProblemShapeILNS1_8OperatorE0ELi2EEENS1_10collective14CollectiveConvINS1_47MainloopSm100TmaUmmaWarpSpecializedImplicitGemmILS5_0ELi17ELi2ELi1ELi2EN4cute5tupleIJNSA_1CILi1EEESD_SD_EEEEENSB_IJNSC_ILi64EEENSC_ILi128EEENSB_IJNSC_ILi32EEEEEEEEENS_6half_tESL_NSA_8TiledMMAINSA_8MMA_AtomIJNSA_20SM100_MMA_F16BF16_SSISL_SL_fLi64ELi128ELNSA_4UMMA5MajorE0ELSQ_0ELNSP_7ScaleInE0ELSR_0EEEEEENSA_6LayoutISE_NSB_IJNSC_ILi0EEESV_SV_EEEEENSB_IJNSA_10UnderscoreESY_SY_EEEEENS7_6detail27Sm100ImplicitGemmTileTraitsINSA_20SM90_TMA_LOAD_IM2COLENSA_14ComposedLayoutINSA_7SwizzleILi2ELi4ELi3EEENSA_18smem_ptr_flag_bitsILi16EEENSU_INSB_IJNSC_ILi8EEESI_EEENSB_IJSI_SD_EEEEEEEvEENS12_INSA_13SM90_TMA_LOADES1D_vEEEENS_8epilogue10collective18CollectiveEpilogueINS1I_23Sm100TmaWarpSpecializedILi4ELi2ELi16ELb1ELb0EEEJSK_NSB_IJNSU_ISG_SD_EENSU_ISI_SD_EEEEESL_NSB_IJNSB_IJlllEEESD_SV_EEESL_S1R_NS1I_6fusion15FusionCallbacksIS1M_NS1S_17LinearCombinationISL_fSL_fLNS_15FloatRoundStyleE2EEESK_S1P_JEEENSA_5SM1004TMEM4LOAD26SM100_TMEM_LOAD_16dp256b4xES13_S1D_NSA_17SM75_U32x4_LDSM_NENSA_21SM90_TMA_STORE_IM2COLES1D_NSA_17SM90_U32x4_STSM_NENSA_39AutoVectorizingCopyWithAssumedAlignmentILi128EEEEEEvvEEEEvNT_6ParamsE,"a",@progbits
	.sectionflags	@""
	.align	4
.nv.constant0._ZN7cutlass13device_kernelINS_4conv6kernel13ConvUniversalINS1_16ConvProblemShapeILNS1_8OperatorE0ELi2EEENS1_10collective14CollectiveConvINS1_47MainloopSm100TmaUmmaWarpSpecializedImplicitGemmILS5_0ELi17ELi2ELi1ELi2EN4cute5tupleIJNSA_1CILi1EEESD_SD_EEEEENSB_IJNSC_ILi64EEENSC_ILi128EEENSB_IJNSC_ILi32EEEEEEEEENS_6half_tESL_NSA_8TiledMMAINSA_8MMA_AtomIJNSA_20SM100_MMA_F16BF16_SSISL_SL_fLi64ELi128ELNSA_4UMMA5MajorE0ELSQ_0ELNSP_7ScaleInE0ELSR_0EEEEEENSA_6LayoutISE_NSB_IJNSC_ILi0EEESV_SV_EEEEENSB_IJNSA_10UnderscoreESY_SY_EEEEENS7_6detail27Sm100ImplicitGemmTileTraitsINSA_20SM90_TMA_LOAD_IM2COLENSA_14ComposedLayoutINSA_7SwizzleILi2ELi4ELi3EEENSA_18smem_ptr_flag_bitsILi16EEENSU_INSB_IJNSC_ILi8EEESI_EEENSB_IJSI_SD_EEEEEEEvEENS12_INSA_13SM90_TMA_LOADES1D_vEEEENS_8epilogue10collective18CollectiveEpilogueINS1I_23Sm100TmaWarpSpecializedILi4ELi2ELi16ELb1ELb0EEEJSK_NSB_IJNSU_ISG_SD_EENSU_ISI_SD_EEEEESL_NSB_IJNSB_IJlllEEESD_SV_EEESL_S1R_NS1I_6fusion15FusionCallbacksIS1M_NS1S_17LinearCombinationISL_fSL_fLNS_15FloatRoundStyleE2EEESK_S1P_JEEENSA_5SM1004TMEM4LOAD26SM100_TMEM_LOAD_16dp256b4xES13_S1D_NSA_17SM75_U32x4_LDSM_NENSA_21SM90_TMA_STORE_IM2COLES1D_NSA_17SM90_U32x4_STSM_NENSA_39AutoVectorizingCopyWithAssumedAlignmentILi128EEEEEEvvEEEEvNT_6ParamsE:
	.zero		2944


//--------------------- SYMBOLS --------------------------

	.type		.nv.reservedSmem.offset0,@object
	.size		.nv.reservedSmem.offset0,0x4
	.type		.nv.reservedSmem.cap,@object
	.size		.nv.reservedSmem.cap,0x4
	.type		__assertfail,@function
